def attn_fwd(
    Q,
    K,
    V,
    Out,
    Lse,
    sm_scale,
    stride_qz,
    stride_qh,
    stride_qm,
    stride_qk,
    stride_kz,
    stride_kh,
    stride_kn,
    stride_kk,
    stride_vz,
    stride_vh,
    stride_vn,
    stride_vk,
    stride_oz,
    stride_oh,
    stride_om,
    stride_ok,
    seqlen_q,
    seqlen_k,
    BLOCK_M: tl.constexpr,
    BLOCK_N: tl.constexpr,
    HEAD_DIM: tl.constexpr,
    CAUSAL: tl.constexpr,
):
    start_m = tl.program_id(0)
    off_hz = tl.program_id(1)
    q_off = off_hz * stride_qh
    k_off = off_hz * stride_kh
    v_off = off_hz * stride_vh
    offs_m = start_m * BLOCK_M + tl.arange(0, BLOCK_M)
    offs_d = tl.arange(0, HEAD_DIM)
    offs_n = tl.arange(0, BLOCK_N)
    q_ptrs = Q + q_off + offs_m[:, None] * stride_qm + offs_d[None, :] * stride_qk
    k_ptrs = K + k_off + offs_d[:, None] * stride_kk + offs_n[None, :] * stride_kn
    v_ptrs = V + v_off + offs_n[:, None] * stride_vn + offs_d[None, :] * stride_vk
    m_i = tl.full([BLOCK_M], float("-inf"), dtype=tl.float32)
    l_i = tl.zeros([BLOCK_M], dtype=tl.float32) + 1.0
    acc = tl.zeros([BLOCK_M, HEAD_DIM], dtype=tl.float32)
    q = tl.load(q_ptrs)
    acc, l_i, m_i = _attn_fwd_inner(
        acc,
        l_i,
        m_i,
        q,
        k_ptrs,
        v_ptrs,
        sm_scale,
        stride_kn,
        stride_vn,
        start_m,
        seqlen_k,
        BLOCK_M,
        BLOCK_N,
        HEAD_DIM,
        CAUSAL,
    )
    acc = acc / l_i[:, None]
    lse = m_i + tl.math.log2(l_i) / 1.4426950408889634
    o_ptrs = (
        Out
        + off_hz * stride_oh
        + offs_m[:, None] * stride_om
        + offs_d[None, :] * stride_ok
    )
    tl.store(o_ptrs, acc.to(Out.dtype.element_ty))
    tl.store(Lse + off_hz * seqlen_q + offs_m, lse)

# config = {"BLOCK_M": 128, "BLOCK_N": 32, "HEAD_DIM": 32, "arch": "sm_80", "causal": true, "dtype": "fp16", "num_stages": 4, "num_warps": 8}
# arch = sm_80


// ===== COMPILED SASS (sm_80) =====

	.target	sm_80

	.elftype	@"ET_EXEC"


//--------------------- .note.nv.tkinfo           --------------------------
	.section	.note.nv.tkinfo,"",@"SHT_NOTE"
	.sectionflags	@"SHF_NOTE_NV_TKINFO"
	.tkinfo
        /*0018*/ 	.word	0x00000002
        /*0030*/ 	.string	""
        /*0030*/ 	.string	"ptxas"
        /*0030*/ 	.string	"Cuda compilation tools, release 13.0, V13.0.88"
        /*0030*/ 	.string	"Build cuda_13.0.r13.0/compiler.36424714_0"
        /*0030*/ 	.string	"-v  -suppress-debug-info  -lineinfo  -arch sm_80 "



//--------------------- .note.nv.cuinfo           --------------------------
	.section	.note.nv.cuinfo,"",@"SHT_NOTE"
	.sectionflags	@"SHF_NOTE_NV_CUINFO"
        /*0018*/ 	.short	0x0002
        /*001a*/ 	.short	0x0050
        /*001c*/ 	.short	0x0082
	.zero		2


//--------------------- .nv.info                  --------------------------
	.section	.nv.info,"",@"SHT_CUDA_INFO"
	.align	4


	//----- nvinfo : EIATTR_REGCOUNT
	.align		4
        /*0000*/ 	.byte	0x04, 0x2f
        /*0002*/ 	.short	(.L_2 - .L_1)
	.align		4
.L_1:
        /*0004*/ 	.word	index@(attn_fwd)
        /*0008*/ 	.word	0x00000064


	//----- nvinfo : EIATTR_FRAME_SIZE
	.align		4
.L_2:
        /*000c*/ 	.byte	0x04, 0x11
        /*000e*/ 	.short	(.L_4 - .L_3)
	.align		4
.L_3:
        /*0010*/ 	.word	index@(attn_fwd)
        /*0014*/ 	.word	0x00000000


	//----- nvinfo : EIATTR_MIN_STACK_SIZE
	.align		4
.L_4:
        /*0018*/ 	.byte	0x04, 0x12
        /*001a*/ 	.short	(.L_6 - .L_5)
	.align		4
.L_5:
        /*001c*/ 	.word	index@(attn_fwd)
        /*0020*/ 	.word	0x00000000
.L_6:


//--------------------- .nv.info.attn_fwd         --------------------------
	.section	.nv.info.attn_fwd,"",@"SHT_CUDA_INFO"
	.sectionflags	@""
	.align	4


	//----- nvinfo : EIATTR_CUDA_API_VERSION
	.align		4
        /*0000*/ 	.byte	0x04, 0x37
        /*0002*/ 	.short	(.L_8 - .L_7)
.L_7:
        /*0004*/ 	.word	0x00000082


	//----- nvinfo : EIATTR_SW2861232_WAR
	.align		4
.L_8:
        /*0008*/ 	.byte	0x01, 0x35
	.zero		2


	//----- nvinfo : EIATTR_PARAM_CBANK
	.align		4
        /*000c*/ 	.byte	0x04, 0x0a
        /*000e*/ 	.short	(.L_10 - .L_9)
	.align		4
.L_9:
        /*0010*/ 	.word	index@(.nv.constant0.attn_fwd)
        /*0014*/ 	.short	0x0160
        /*0016*/ 	.short	0x0088


	//----- nvinfo : EIATTR_CBANK_PARAM_SIZE
	.align		4
.L_10:
        /*0018*/ 	.byte	0x03, 0x19
        /*001a*/ 	.short	0x0088


	//----- nvinfo : EIATTR_KPARAM_INFO
	.align		4
        /*001c*/ 	.byte	0x04, 0x17
        /*001e*/ 	.short	(.L_12 - .L_11)
.L_11:
        /*0020*/ 	.word	0x00000000
        /*0024*/ 	.short	0x0019
        /*0026*/ 	.short	0x0080
        /*0028*/ 	.byte	0x00, 0xf4, 0x21, 0x00


	//----- nvinfo : EIATTR_KPARAM_INFO
	.align		4
.L_12:
        /*002c*/ 	.byte	0x04, 0x17
        /*002e*/ 	.short	(.L_14 - .L_13)
.L_13:
        /*0030*/ 	.word	0x00000000
        /*0034*/ 	.short	0x0018
        /*0036*/ 	.short	0x0078
        /*0038*/ 	.byte	0x00, 0xf4, 0x21, 0x00


	//----- nvinfo : EIATTR_KPARAM_INFO
	.align		4
.L_14:
        /*003c*/ 	.byte	0x04, 0x17
        /*003e*/ 	.short	(.L_16 - .L_15)
.L_15:
        /*0040*/ 	.word	0x00000000
        /*0044*/ 	.short	0x0017
        /*0046*/ 	.short	0x0070
        /*0048*/ 	.byte	0x00, 0xf0, 0x11, 0x00


	//----- nvinfo : EIATTR_KPARAM_INFO
	.align		4
.L_16:
        /*004c*/ 	.byte	0x04, 0x17
        /*004e*/ 	.short	(.L_18 - .L_17)
.L_17:
        /*0050*/ 	.word	0x00000000
        /*0054*/ 	.short	0x0016
        /*0056*/ 	.short	0x006c
        /*0058*/ 	.byte	0x00, 0xf0, 0x11, 0x00


	//----- nvinfo : EIATTR_KPARAM_INFO
	.align		4
.L_18:
        /*005c*/ 	.byte	0x04, 0x17
        /*005e*/ 	.short	(.L_20 - .L_19)
.L_19:
        /*0060*/ 	.word	0x00000000
        /*0064*/ 	.short	0x0015
        /*0066*/ 	.short	0x0068
        /*0068*/ 	.byte	0x00, 0xf0, 0x11, 0x00


	//----- nvinfo : EIATTR_KPARAM_INFO
	.align		4
.L_20:
        /*006c*/ 	.byte	0x04, 0x17
        /*006e*/ 	.short	(.L_22 - .L_21)
.L_21:
        /*0070*/ 	.word	0x00000000
        /*0074*/ 	.short	0x0014
        /*0076*/ 	.short	0x0064
        /*0078*/ 	.byte	0x00, 0xf0, 0x11, 0x00


	//----- nvinfo : EIATTR_KPARAM_INFO
	.align		4
.L_22:
        /*007c*/ 	.byte	0x04, 0x17
        /*007e*/ 	.short	(.L_24 - .L_23)
.L_23:
        /*0080*/ 	.word	0x00000000
        /*0084*/ 	.short	0x0013
        /*0086*/ 	.short	0x0060
        /*0088*/ 	.byte	0x00, 0xf0, 0x11, 0x00


	//----- nvinfo : EIATTR_KPARAM_INFO
	.align		4
.L_24:
        /*008c*/ 	.byte	0x04, 0x17
        /*008e*/ 	.short	(.L_26 - .L_25)
.L_25:
        /*0090*/ 	.word	0x00000000
        /*0094*/ 	.short	0x0012
        /*0096*/ 	.short	0x005c
        /*0098*/ 	.byte	0x00, 0xf0, 0x11, 0x00


	//----- nvinfo : EIATTR_KPARAM_INFO
	.align		4
.L_26:
        /*009c*/ 	.byte	0x04, 0x17
        /*009e*/ 	.short	(.L_28 - .L_27)
.L_27:
        /*00a0*/ 	.word	0x00000000
        /*00a4*/ 	.short	0x0011
        /*00a6*/ 	.short	0x0058
        /*00a8*/ 	.byte	0x00, 0xf0, 0x11, 0x00


	//----- nvinfo : EIATTR_KPARAM_INFO
	.align		4
.L_28:
        /*00ac*/ 	.byte	0x04, 0x17
        /*00ae*/ 	.short	(.L_30 - .L_29)
.L_29:
        /*00b0*/ 	.word	0x00000000
        /*00b4*/ 	.short	0x0010
        /*00b6*/ 	.short	0x0054
        /*00b8*/ 	.byte	0x00, 0xf0, 0x11, 0x00


	//----- nvinfo : EIATTR_KPARAM_INFO
	.align		4
.L_30:
        /*00bc*/ 	.byte	0x04, 0x17
        /*00be*/ 	.short	(.L_32 - .L_31)
.L_31:
        /*00c0*/ 	.word	0x00000000
        /*00c4*/ 	.short	0x000f
        /*00c6*/ 	.short	0x0050
        /*00c8*/ 	.byte	0x00, 0xf0, 0x11, 0x00


	//----- nvinfo : EIATTR_KPARAM_INFO
	.align		4
.L_32:
        /*00cc*/ 	.byte	0x04, 0x17
        /*00ce*/ 	.short	(.L_34 - .L_33)
.L_33:
        /*00d0*/ 	.word	0x00000000
        /*00d4*/ 	.short	0x000e
        /*00d6*/ 	.short	0x004c
        /*00d8*/ 	.byte	0x00, 0xf0, 0x11, 0x00


	//----- nvinfo : EIATTR_KPARAM_INFO
	.align		4
.L_34:
        /*00dc*/ 	.byte	0x04, 0x17
        /*00de*/ 	.short	(.L_36 - .L_35)
.L_35:
        /*00e0*/ 	.word	0x00000000
        /*00e4*/ 	.short	0x000d
        /*00e6*/ 	.short	0x0048
        /*00e8*/ 	.byte	0x00, 0xf0, 0x11, 0x00


	//----- nvinfo : EIATTR_KPARAM_INFO
	.align		4
.L_36:
        /*00ec*/ 	.byte	0x04, 0x17
        /*00ee*/ 	.short	(.L_38 - .L_37)
.L_37:
        /*00f0*/ 	.word	0x00000000
        /*00f4*/ 	.short	0x000c
        /*00f6*/ 	.short	0x0044
        /*00f8*/ 	.byte	0x00, 0xf0, 0x11, 0x00


	//----- nvinfo : EIATTR_KPARAM_INFO
	.align		4
.L_38:
        /*00fc*/ 	.byte	0x04, 0x17
        /*00fe*/ 	.short	(.L_40 - .L_39)
.L_39:
        /*0100*/ 	.word	0x00000000
        /*0104*/ 	.short	0x000b
        /*0106*/ 	.short	0x0040
        /*0108*/ 	.byte	0x00, 0xf0, 0x11, 0x00


	//----- nvinfo : EIATTR_KPARAM_INFO
	.align		4
.L_40:
        /*010c*/ 	.byte	0x04, 0x17
        /*010e*/ 	.short	(.L_42 - .L_41)
.L_41:
        /*0110*/ 	.word	0x00000000
        /*0114*/ 	.short	0x000a
        /*0116*/ 	.short	0x003c
        /*0118*/ 	.byte	0x00, 0xf0, 0x11, 0x00


	//----- nvinfo : EIATTR_KPARAM_INFO
	.align		4
.L_42:
        /*011c*/ 	.byte	0x04, 0x17
        /*011e*/ 	.short	(.L_44 - .L_43)
.L_43:
        /*0120*/ 	.word	0x00000000
        /*0124*/ 	.short	0x0009
        /*0126*/ 	.short	0x0038
        /*0128*/ 	.byte	0x00, 0xf0, 0x11, 0x00


	//----- nvinfo : EIATTR_KPARAM_INFO
	.align		4
.L_44:
        /*012c*/ 	.byte	0x04, 0x17
        /*012e*/ 	.short	(.L_46 - .L_45)
.L_45:
        /*0130*/ 	.word	0x00000000
        /*0134*/ 	.short	0x0008
        /*0136*/ 	.short	0x0034
        /*0138*/ 	.byte	0x00, 0xf0, 0x11, 0x00


	//----- nvinfo : EIATTR_KPARAM_INFO
	.align		4
.L_46:
        /*013c*/ 	.byte	0x04, 0x17
        /*013e*/ 	.short	(.L_48 - .L_47)
.L_47:
        /*0140*/ 	.word	0x00000000
        /*0144*/ 	.short	0x0007
        /*0146*/ 	.short	0x0030
        /*0148*/ 	.byte	0x00, 0xf0, 0x11, 0x00


	//----- nvinfo : EIATTR_KPARAM_INFO
	.align		4
.L_48:
        /*014c*/ 	.byte	0x04, 0x17
        /*014e*/ 	.short	(.L_50 - .L_49)
.L_49:
        /*0150*/ 	.word	0x00000000
        /*0154*/ 	.short	0x0006
        /*0156*/ 	.short	0x002c
        /*0158*/ 	.byte	0x00, 0xf0, 0x11, 0x00


	//----- nvinfo : EIATTR_KPARAM_INFO
	.align		4
.L_50:
        /*015c*/ 	.byte	0x04, 0x17
        /*015e*/ 	.short	(.L_52 - .L_51)
.L_51:
        /*0160*/ 	.word	0x00000000
        /*0164*/ 	.short	0x0005
        /*0166*/ 	.short	0x0028
        /*0168*/ 	.byte	0x00, 0xf0, 0x11, 0x00


	//----- nvinfo : EIATTR_KPARAM_INFO
	.align		4
.L_52:
        /*016c*/ 	.byte	0x04, 0x17
        /*016e*/ 	.short	(.L_54 - .L_53)
.L_53:
        /*0170*/ 	.word	0x00000000
        /*0174*/ 	.short	0x0004
        /*0176*/ 	.short	0x0020
        /*0178*/ 	.byte	0x00, 0xf4, 0x21, 0x00


	//----- nvinfo : EIATTR_KPARAM_INFO
	.align		4
.L_54:
        /*017c*/ 	.byte	0x04, 0x17
        /*017e*/ 	.short	(.L_56 - .L_55)
.L_55:
        /*0180*/ 	.word	0x00000000
        /*0184*/ 	.short	0x0003
        /*0186*/ 	.short	0x0018
        /*0188*/ 	.byte	0x00, 0xf4, 0x21, 0x00


	//----- nvinfo : EIATTR_KPARAM_INFO
	.align		4
.L_56:
        /*018c*/ 	.byte	0x04, 0x17
        /*018e*/ 	.short	(.L_58 - .L_57)
.L_57:
        /*0190*/ 	.word	0x00000000
        /*0194*/ 	.short	0x0002
        /*0196*/ 	.short	0x0010
        /*0198*/ 	.byte	0x00, 0xf4, 0x21, 0x00


	//----- nvinfo : EIATTR_KPARAM_INFO
	.align		4
.L_58:
        /*019c*/ 	.byte	0x04, 0x17
        /*019e*/ 	.short	(.L_60 - .L_59)
.L_59:
        /*01a0*/ 	.word	0x00000000
        /*01a4*/ 	.short	0x0001
        /*01a6*/ 	.short	0x0008
        /*01a8*/ 	.byte	0x00, 0xf4, 0x21, 0x00


	//----- nvinfo : EIATTR_KPARAM_INFO
	.align		4
.L_60:
        /*01ac*/ 	.byte	0x04, 0x17
        /*01ae*/ 	.short	(.L_62 - .L_61)
.L_61:
        /*01b0*/ 	.word	0x00000000
        /*01b4*/ 	.short	0x0000
        /*01b6*/ 	.short	0x0000
        /*01b8*/ 	.byte	0x00, 0xf4, 0x21, 0x00


	//----- nvinfo : EIATTR_MAXREG_COUNT
	.align		4
.L_62:
        /*01bc*/ 	.byte	0x03, 0x1b
        /*01be*/ 	.short	0x00ff


	//----- nvinfo : EIATTR_NUM_BARRIERS
	.align		4
        /*01c0*/ 	.byte	0x02, 0x4c
        /*01c2*/ 	.byte	0x01
	.zero		1


	//----- nvinfo : EIATTR_MERCURY_ISA_VERSION
	.align		4
        /*01c4*/ 	.byte	0x03, 0x5f
        /*01c6*/ 	.short	0x0000


	//----- nvinfo : EIATTR_COOP_GROUP_MASK_REGIDS
	.align		4
        /*01c8*/ 	.byte	0x04, 0x29
        /*01ca*/ 	.short	(.L_64 - .L_63)


	//   ....[0]....
.L_63:
        /*01cc*/ 	.word	0xffffffff


	//   ....[1]....
        /*01d0*/ 	.word	0xffffffff


	//   ....[2]....
        /*01d4*/ 	.word	0xffffffff


	//   ....[3]....
        /*01d8*/ 	.word	0xffffffff


	//   ....[4]....
        /*01dc*/ 	.word	0xffffffff


	//   ....[5]....
        /*01e0*/ 	.word	0xffffffff


	//   ....[6]....
        /*01e4*/ 	.word	0xffffffff


	//   ....[7]....
        /*01e8*/ 	.word	0xffffffff


	//----- nvinfo : EIATTR_COOP_GROUP_INSTR_OFFSETS
	.align		4
.L_64:
        /*01ec*/ 	.byte	0x04, 0x28
        /*01ee*/ 	.short	(.L_66 - .L_65)


	//   ....[0]....
.L_65:
        /*01f0*/ 	.word	0x00001280


	//   ....[1]....
        /*01f4*/ 	.word	0x000014b0


	//   ....[2]....
        /*01f8*/ 	.word	0x000014f0


	//   ....[3]....
        /*01fc*/ 	.word	0x00001550


	//   ....[4]....
        /*0200*/ 	.word	0x00001b10


	//   ....[5]....
        /*0204*/ 	.word	0x00001b20


	//   ....[6]....
        /*0208*/ 	.word	0x00001c40


	//   ....[7]....
        /*020c*/ 	.word	0x00001c50


	//----- nvinfo : EIATTR_EXIT_INSTR_OFFSETS
	.align		4
.L_66:
        /*0210*/ 	.byte	0x04, 0x1c
        /*0212*/ 	.short	(.L_68 - .L_67)


	//   ....[0]....
.L_67:
        /*0214*/ 	.word	0x00002cd0


	//   ....[1]....
        /*0218*/ 	.word	0x00002d70


	//----- nvinfo : EIATTR_REQNTID
	.align		4
.L_68:
        /*021c*/ 	.byte	0x04, 0x10
        /*021e*/ 	.short	(.L_70 - .L_69)
.L_69:
        /*0220*/ 	.word	0x00000100
        /*0224*/ 	.word	0x00000001
        /*0228*/ 	.word	0x00000001
.L_70:


//--------------------- .nv.callgraph             --------------------------
	.section	.nv.callgraph,"",@"SHT_CUDA_CALLGRAPH"
	.align	4
	.sectionentsize	8
	.align		4
        /*0000*/ 	.word	0x00000000
	.align		4
        /*0004*/ 	.word	0xffffffff
	.align		4
        /*0008*/ 	.word	0x00000000
	.align		4
        /*000c*/ 	.word	0xfffffffe
	.align		4
        /*0010*/ 	.word	0x00000000
	.align		4
        /*0014*/ 	.word	0xfffffffd
	.align		4
        /*0018*/ 	.word	0x00000000
	.align		4
        /*001c*/ 	.word	0xfffffffc


//--------------------- .nv.rel.action            --------------------------
	.section	.nv.rel.action,"",@"SHT_CUDA_RELOCINFO"
	.align	8
	.sectionentsize	8
        /*0000*/ 	.byte	0x73, 0x00, 0x00, 0x00, 0x00, 0x00, 0x00, 0x00, 0x00, 0x00, 0x00, 0x11, 0x25, 0x00, 0x05, 0x36


//--------------------- .nv.constant4             --------------------------
	.section	.nv.constant4,"a",@progbits
	.align	8
	.align		8
.nv.constant4:
        /*0000*/ 	.dword	_$_str


//--------------------- .nv.constant0.attn_fwd    --------------------------
	.section	.nv.constant0.attn_fwd,"a",@progbits
	.sectionflags	@""
	.align	4
.nv.constant0.attn_fwd:
	.zero		488


//--------------------- .text.attn_fwd            --------------------------
	.section	.text.attn_fwd,"ax",@progbits
	.sectioninfo	@"SHI_REGISTERS=100"
	.align	128
        .global         attn_fwd
        .type           attn_fwd,@function
        .size           attn_fwd,(.L_x_3 - attn_fwd)
        .other          attn_fwd,@"STO_CUDA_ENTRY STV_DEFAULT"
attn_fwd:
.text.attn_fwd:
[----:B------:R-:W-:Y:S02]  /*0000*/  IMAD.MOV.U32 R1, RZ, RZ, c[0x0][0x28] ;  /* 0x00000a00ff017624 */ /* 0x000fe400078e00ff */
[----:B------:R-:W0:Y:S01]  /*0010*/  S2R R15, SR_CTAID.X ;  /* 0x00000000000f7919 */ /* 0x000e220000002500 */
[----:B------:R-:W-:Y:S01]  /*0020*/  IMAD.MOV.U32 R37, RZ, RZ, c[0x0][0x198] ;  /* 0x00006600ff257624 */ /* 0x000fe200078e00ff */
[----:B------:R-:W-:Y:S02]  /*0030*/  ULDC.64 UR6, c[0x0][0x118] ;  /* 0x0000460000067ab9 */ /* 0x000fe40000000a00 */
[----:B------:R-:W1:Y:S04]  /*0040*/  S2R R14, SR_TID.X ;  /* 0x00000000000e7919 */ /* 0x000e680000002100 */
[----:B------:R-:W2:Y:S01]  /*0050*/  S2R R13, SR_CTAID.Y ;  /* 0x00000000000d7919 */ /* 0x000ea20000002600 */
[----:B0-----:R-:W-:Y:S01]  /*0060*/  IMAD.SHL.U32 R15, R15, 0x80, RZ ;  /* 0x000000800f0f7824 */ /* 0x001fe200078e00ff */
[----:B-1----:R-:W-:-:S04]  /*0070*/  SHF.R.U32.HI R11, RZ, 0x7, R14 ;  /* 0x00000007ff0b7819 */ /* 0x002fc8000001160e */
[----:B------:R-:W-:Y:S01]  /*0080*/  LOP3.LUT R12, R15, 0x7f, R14, 0xf8, !PT ;  /* 0x0000007f0f0c7812 */ /* 0x000fe200078ef80e */
[----:B--2---:R-:W-:Y:S01]  /*0090*/  IMAD R0, R13, c[0x0][0x190], RZ ;  /* 0x000064000d007a24 */ /* 0x004fe200078e02ff */
[----:B------:R-:W-:-:S03]  /*00a0*/  SGXT.U32 R11, R11, 0x1 ;  /* 0x000000010b0b781a */ /* 0x000fc60000000000 */
[----:B------:R-:W-:Y:S01]  /*00b0*/  IMAD R3, R12, c[0x0][0x194], RZ ;  /* 0x000065000c037a24 */ /* 0x000fe200078e02ff */
[C---:B------:R-:W-:Y:S01]  /*00c0*/  SHF.L.U32 R2, R0.reuse, 0x1, RZ ;  /* 0x0000000100027819 */ /* 0x040fe200000006ff */
[----:B------:R-:W-:Y:S02]  /*00d0*/  IMAD R6, R11, c[0x0][0x198], RZ ;  /* 0x000066000b067a24 */ /* 0x000fe400078e02ff */
[----:B------:R-:W-:Y:S02]  /*00e0*/  IMAD.SHL.U32 R5, R3, 0x2, RZ ;  /* 0x0000000203057824 */ /* 0x000fe400078e00ff */
[----:B------:R-:W-:-:S03]  /*00f0*/  IMAD.HI R0, R0, 0x2, RZ ;  /* 0x0000000200007827 */ /* 0x000fc600078e02ff */
[----:B------:R-:W-:Y:S01]  /*0100*/  IADD3 R33, P0, P1, R5, c[0x0][0x160], R2 ;  /* 0x0000580005217a10 */ /* 0x000fe2000791e002 */
[----:B------:R-:W-:-:S04]  /*0110*/  IMAD.HI R3, R3, 0x2, RZ ;  /* 0x0000000203037827 */ /* 0x000fc800078e02ff */
[----:B------:R-:W-:Y:S01]  /*0120*/  IMAD R5, R37, 0x2, R6 ;  /* 0x0000000225057824 */ /* 0x000fe200078e0206 */
[----:B------:R-:W-:Y:S02]  /*0130*/  IADD3.X R35, R3, c[0x0][0x164], R0, P0, P1 ;  /* 0x0000590003237a10 */ /* 0x000fe400007e2400 */
[CC--:B------:R-:W-:Y:S01]  /*0140*/  LEA R2, P0, R6.reuse, R33.reuse, 0x1 ;  /* 0x0000002106027211 */ /* 0x0c0fe200078008ff */
[----:B------:R-:W-:Y:S01]  /*0150*/  IMAD R0, R37, 0x2, R5 ;  /* 0x0000000225007824 */ /* 0x000fe200078e0205 */
[----:B------:R-:W-:Y:S02]  /*0160*/  LEA R4, P1, R5, R33, 0x1 ;  /* 0x0000002105047211 */ /* 0x000fe400078208ff */
[----:B------:R-:W-:Y:S02]  /*0170*/  LEA.HI.X.SX32 R3, R6, R35, 0x1, P0 ;  /* 0x0000002306037211 */ /* 0x000fe400000f0eff */
[----:B------:R-:W-:Y:S02]  /*0180*/  LEA R9, R37, R0, 0x1 ;  /* 0x0000000025097211 */ /* 0x000fe400078e08ff */
[----:B------:R-:W-:Y:S01]  /*0190*/  LEA R6, P0, R0, R33, 0x1 ;  /* 0x0000002100067211 */ /* 0x000fe200078008ff */
[----:B------:R0:W2:Y:S01]  /*01a0*/  LDG.E.U16 R24, [R2.64] ;  /* 0x0000000602187981 */ /* 0x0000a2000c1e1500 */
[----:B------:R-:W-:-:S02]  /*01b0*/  LEA.HI.X.SX32 R5, R5, R35, 0x1, P1 ;  /* 0x0000002305057211 */ /* 0x000fc400008f0eff */
[----:B------:R-:W-:Y:S01]  /*01c0*/  LEA.HI.X.SX32 R7, R0, R35, 0x1, P0 ;  /* 0x0000002300077211 */ /* 0x000fe200000f0eff */
[----:B------:R-:W-:Y:S01]  /*01d0*/  IMAD R0, R37, 0x2, R9 ;  /* 0x0000000225007824 */ /* 0x000fe200078e0209 */
[-C--:B------:R-:W-:Y:S01]  /*01e0*/  LEA R8, P0, R9, R33.reuse, 0x1 ;  /* 0x0000002109087211 */ /* 0x080fe200078008ff */
[----:B------:R1:W3:Y:S02]  /*01f0*/  LDG.E.U16 R25, [R4.64] ;  /* 0x0000000604197981 */ /* 0x0002e4000c1e1500 */
[C---:B------:R-:W-:Y:S01]  /*0200*/  IMAD R10, R37.reuse, 0x2, R0 ;  /* 0x00000002250a7824 */ /* 0x040fe200078e0200 */
[C---:B------:R-:W-:Y:S01]  /*0210*/  LEA R16, P1, R0.reuse, R33, 0x1 ;  /* 0x0000002100107211 */ /* 0x040fe200078208ff */
[----:B------:R4:W5:Y:S03]  /*0220*/  LDG.E.U16 R26, [R6.64] ;  /* 0x00000006061a7981 */ /* 0x000966000c1e1500 */
[-C--:B------:R-:W-:Y:S01]  /*0230*/  LEA.HI.X.SX32 R17, R0, R35.reuse, 0x1, P1 ;  /* 0x0000002300117211 */ /* 0x080fe200008f0eff */
[----:B------:R-:W-:Y:S01]  /*0240*/  IMAD R0, R37, 0x2, R10 ;  /* 0x0000000225007824 */ /* 0x000fe200078e020a */
[----:B------:R-:W-:-:S02]  /*0250*/  LEA.HI.X.SX32 R9, R9, R35, 0x1, P0 ;  /* 0x0000002309097211 */ /* 0x000fc400000f0eff */
[C---:B0-----:R-:W-:Y:S01]  /*0260*/  LEA R2, P0, R10.reuse, R33, 0x1 ;  /* 0x000000210a027211 */ /* 0x041fe200078008ff */
[----:B------:R0:W3:Y:S01]  /*0270*/  LDG.E.U16 R28, [R16.64] ;  /* 0x00000006101c7981 */ /* 0x0000e2000c1e1500 */
[C---:B------:R-:W-:Y:S02]  /*0280*/  LEA R18, R37.reuse, R0, 0x1 ;  /* 0x0000000025127211 */ /* 0x040fe400078e08ff */
[----:B------:R-:W-:Y:S01]  /*0290*/  LEA.HI.X.SX32 R3, R10, R35, 0x1, P0 ;  /* 0x000000230a037211 */ /* 0x000fe200000f0eff */
[----:B------:R0:W5:Y:S01]  /*02a0*/  LDG.E.U16 R27, [R8.64] ;  /* 0x00000006081b7981 */ /* 0x000162000c1e1500 */
[C---:B-1----:R-:W-:Y:S01]  /*02b0*/  LEA R4, P0, R0.reuse, R33, 0x1 ;  /* 0x0000002100047211 */ /* 0x042fe200078008ff */
[C---:B------:R-:W-:Y:S02]  /*02c0*/  IMAD R10, R37.reuse, 0x2, R18 ;  /* 0x00000002250a7824 */ /* 0x040fe400078e0212 */
[----:B------:R1:W5:Y:S01]  /*02d0*/  LDG.E.U16 R29, [R2.64] ;  /* 0x00000006021d7981 */ /* 0x000362000c1e1500 */
[----:B------:R-:W-:Y:S01]  /*02e0*/  LEA.HI.X.SX32 R5, R0, R35, 0x1, P0 ;  /* 0x0000002300057211 */ /* 0x000fe200000f0eff */
[----:B------:R-:W-:-:S04]  /*02f0*/  IMAD R0, R37, 0x2, R10 ;  /* 0x0000000225007824 */ /* 0x000fc800078e020a */
[C---:B------:R-:W-:Y:S01]  /*0300*/  IMAD R22, R37.reuse, 0x2, R0 ;  /* 0x0000000225167824 */ /* 0x040fe200078e0200 */
[-C--:B----4-:R-:W-:Y:S01]  /*0310*/  LEA R6, P0, R18, R33.reuse, 0x1 ;  /* 0x0000002112067211 */ /* 0x090fe200078008ff */
[----:B------:R4:W5:Y:S01]  /*0320*/  LDG.E.U16 R30, [R4.64] ;  /* 0x00000006041e7981 */ /* 0x000962000c1e1500 */
[----:B0-----:R-:W-:Y:S02]  /*0330*/  LEA R8, P1, R10, R33, 0x1 ;  /* 0x000000210a087211 */ /* 0x001fe400078208ff */
[C---:B------:R-:W-:Y:S02]  /*0340*/  LEA R23, R37.reuse, R22, 0x1 ;  /* 0x0000001625177211 */ /* 0x040fe400078e08ff */
[-C--:B------:R-:W-:Y:S02]  /*0350*/  LEA.HI.X.SX32 R7, R18, R35.reuse, 0x1, P0 ;  /* 0x0000002312077211 */ /* 0x080fe400000f0eff */
[----:B------:R-:W-:Y:S01]  /*0360*/  LEA.HI.X.SX32 R9, R10, R35, 0x1, P1 ;  /* 0x000000230a097211 */ /* 0x000fe200008f0eff */
[C---:B------:R-:W-:Y:S01]  /*0370*/  IMAD R10, R37.reuse, 0x2, R23 ;  /* 0x00000002250a7824 */ /* 0x040fe200078e0217 */
[C---:B------:R-:W-:Y:S01]  /*0380*/  LEA R16, P0, R0.reuse, R33, 0x1 ;  /* 0x0000002100107211 */ /* 0x040fe200078008ff */
[----:B------:R0:W5:Y:S03]  /*0390*/  LDG.E.U16 R31, [R6.64] ;  /* 0x00000006061f7981 */ /* 0x000166000c1e1500 */
[----:B------:R-:W-:Y:S01]  /*03a0*/  LEA.HI.X.SX32 R17, R0, R35, 0x1, P0 ;  /* 0x0000002300117211 */ /* 0x000fe200000f0eff */
[C---:B------:R-:W-:Y:S01]  /*03b0*/  IMAD R0, R37.reuse, 0x2, R10 ;  /* 0x0000000225007824 */ /* 0x040fe200078e020a */
[----:B------:R0:W5:Y:S03]  /*03c0*/  LDG.E.U16 R32, [R8.64] ;  /* 0x0000000608207981 */ /* 0x000166000c1e1500 */
[----:B----4-:R-:W-:Y:S01]  /*03d0*/  IMAD R5, R37, 0x2, R0 ;  /* 0x0000000225057824 */ /* 0x010fe200078e0200 */
[-C--:B------:R-:W-:Y:S01]  /*03e0*/  LEA R20, P1, R0, R33.reuse, 0x1 ;  /* 0x0000002100147211 */ /* 0x080fe200078208ff */
[----:B------:R4:W5:Y:S01]  /*03f0*/  LDG.E.U16 R16, [R16.64] ;  /* 0x0000000610107981 */ /* 0x000962000c1e1500 */
[----:B------:R-:W-:-:S02]  /*0400*/  LEA R18, P0, R10, R33, 0x1 ;  /* 0x000000210a127211 */ /* 0x000fc400078008ff */
[----:B------:R-:W-:Y:S02]  /*0410*/  LEA.HI.X.SX32 R21, R0, R35, 0x1, P1 ;  /* 0x0000002300157211 */ /* 0x000fe400008f0eff */
[----:B0-----:R-:W-:Y:S02]  /*0420*/  LEA R6, P1, R5, R33, 0x1 ;  /* 0x0000002105067211 */ /* 0x001fe400078208ff */
[----:B------:R-:W-:Y:S01]  /*0430*/  LEA R0, R37, R5, 0x1 ;  /* 0x0000000525007211 */ /* 0x000fe200078e08ff */
[----:B------:R-:W5:Y:S01]  /*0440*/  LDG.E.U16 R20, [R20.64] ;  /* 0x0000000614147981 */ /* 0x000f62000c1e1500 */
[----:B------:R-:W-:Y:S02]  /*0450*/  LEA.HI.X.SX32 R19, R10, R35, 0x1, P0 ;  /* 0x000000230a137211 */ /* 0x000fe400000f0eff */
[----:B-1----:R-:W-:Y:S02]  /*0460*/  LEA R2, P0, R22, R33, 0x1 ;  /* 0x0000002116027211 */ /* 0x002fe400078008ff */
[----:B------:R-:W-:Y:S01]  /*0470*/  LEA.HI.X.SX32 R7, R5, R35, 0x1, P1 ;  /* 0x0000002305077211 */ /* 0x000fe200008f0eff */
[----:B------:R-:W5:Y:S01]  /*0480*/  LDG.E.U16 R18, [R18.64] ;  /* 0x0000000612127981 */ /* 0x000f62000c1e1500 */
[----:B------:R-:W-:-:S02]  /*0490*/  LEA R8, P1, R0, R33, 0x1 ;  /* 0x0000002100087211 */ /* 0x000fc400078208ff */
[-C--:B------:R-:W-:Y:S01]  /*04a0*/  LEA.HI.X.SX32 R3, R22, R35.reuse, 0x1, P0 ;  /* 0x0000002316037211 */ /* 0x080fe200000f0eff */
[----:B------:R0:W5:Y:S01]  /*04b0*/  LDG.E.U16 R6, [R6.64] ;  /* 0x0000000606067981 */ /* 0x000162000c1e1500 */
[----:B------:R-:W-:-:S03]  /*04c0*/  LEA.HI.X.SX32 R9, R0, R35, 0x1, P1 ;  /* 0x0000002300097211 */ /* 0x000fc600008f0eff */
[----:B------:R1:W5:Y:S04]  /*04d0*/  LDG.E.U16 R2, [R2.64] ;  /* 0x0000000602027981 */ /* 0x000368000c1e1500 */
[----:B------:R0:W5:Y:S01]  /*04e0*/  LDG.E.U16 R8, [R8.64] ;  /* 0x0000000608087981 */ /* 0x000162000c1e1500 */
[----:B------:R-:W-:-:S04]  /*04f0*/  LEA R4, P0, R23, R33, 0x1 ;  /* 0x0000002117047211 */ /* 0x000fc800078008ff */
[----:B------:R-:W-:-:S05]  /*0500*/  LEA.HI.X.SX32 R5, R23, R35, 0x1, P0 ;  /* 0x0000002317057211 */ /* 0x000fca00000f0eff */
[----:B------:R0:W5:Y:S01]  /*0510*/  LDG.E.U16 R4, [R4.64] ;  /* 0x0000000604047981 */ /* 0x000162000c1e1500 */
[----:B------:R-:W-:Y:S02]  /*0520*/  LOP3.LUT R0, R14, 0x7f, RZ, 0xc0, !PT ;  /* 0x0000007f0e007812 */ /* 0x000fe400078ec0ff */
[----:B------:R-:W-:-:S03]  /*0530*/  SHF.R.S32.HI R10, RZ, 0x7, R14 ;  /* 0x00000007ff0a7819 */ /* 0x000fc6000001140e */
[----:B----4-:R-:W-:Y:S01]  /*0540*/  IMAD.SHL.U32 R17, R0, 0x2, RZ ;  /* 0x0000000200117824 */ /* 0x010fe200078e00ff */
[----:B------:R-:W-:-:S04]  /*0550*/  SGXT R10, R10, 0x1 ;  /* 0x000000010a0a781a */ /* 0x000fc80000000200 */
[----:B------:R-:W-:-:S04]  /*0560*/  LOP3.LUT R17, R17, 0x110, R10, 0x78, !PT ;  /* 0x0000011011117812 */ /* 0x000fc800078e780a */
[C---:B------:R-:W-:Y:S02]  /*0570*/  LOP3.LUT R0, R17.reuse, 0x20, RZ, 0x3c, !PT ;  /* 0x0000002011007812 */ /* 0x040fe400078e3cff */
[C---:B-1----:R-:W-:Y:S02]  /*0580*/  LOP3.LUT R3, R17.reuse, 0x40, RZ, 0x3c, !PT ;  /* 0x0000004011037812 */ /* 0x042fe400078e3cff */
[----:B0-----:R-:W-:Y:S01]  /*0590*/  LOP3.LUT R5, R17, 0x60, RZ, 0x3c, !PT ;  /* 0x0000006011057812 */ /* 0x001fe200078e3cff */
[----:B------:R-:W-:Y:S01]  /*05a0*/  IMAD.MOV.U32 R62, RZ, RZ, -0x800000 ;  /* 0xff800000ff3e7424 */ /* 0x000fe200078e00ff */
[----:B------:R-:W-:Y:S01]  /*05b0*/  MOV R9, 0x3f800000 ;  /* 0x3f80000000097802 */ /* 0x000fe20000000f00 */
[----:B------:R-:W-:Y:S01]  /*05c0*/  IMAD.MOV.U32 R10, RZ, RZ, 0x3f800000 ;  /* 0x3f800000ff0a7424 */ /* 0x000fe200078e00ff */
[----:B------:R-:W-:Y:S01]  /*05d0*/  CS2R R48, SRZ ;  /* 0x0000000000307805 */ /* 0x000fe2000001ff00 */
[----:B------:R-:W-:Y:S01]  /*05e0*/  IMAD.MOV.U32 R60, RZ, RZ, -0x800000 ;  /* 0xff800000ff3c7424 */ /* 0x000fe200078e00ff */
[----:B------:R-:W-:Y:S01]  /*05f0*/  CS2R R50, SRZ ;  /* 0x0000000000327805 */ /* 0x000fe2000001ff00 */
[----:B------:R-:W-:Y:S01]  /*0600*/  CS2R R52, SRZ ;  /* 0x0000000000347805 */ /* 0x000fe2000001ff00 */
[----:B------:R-:W-:Y:S01]  /*0610*/  CS2R R54, SRZ ;  /* 0x0000000000367805 */ /* 0x000fe2000001ff00 */
[----:B------:R-:W-:Y:S01]  /*0620*/  CS2R R40, SRZ ;  /* 0x0000000000287805 */ /* 0x000fe2000001ff00 */
[----:B------:R-:W-:Y:S01]  /*0630*/  CS2R R42, SRZ ;  /* 0x00000000002a7805 */ /* 0x000fe2000001ff00 */
[----:B------:R-:W-:Y:S01]  /*0640*/  CS2R R44, SRZ ;  /* 0x00000000002c7805 */ /* 0x000fe2000001ff00 */
[----:B------:R-:W-:Y:S01]  /*0650*/  CS2R R46, SRZ ;  /* 0x00000000002e7805 */ /* 0x000fe2000001ff00 */
[----:B------:R-:W-:Y:S01]  /*0660*/  LOP3.LUT R7, R14, 0xe0, RZ, 0xc0, !PT ;  /* 0x000000e00e077812 */ /* 0x000fe200078ec0ff */
[----:B--2---:R-:W-:Y:S04]  /*0670*/  STS.U16 [R17], R24 ;  /* 0x0000001811007388 */ /* 0x004fe80000000400 */
[----:B---3--:R-:W-:Y:S04]  /*0680*/  STS.U16 [R17+0x800], R28 ;  /* 0x0008001c11007388 */ /* 0x008fe80000000400 */
[----:B-----5:R-:W-:Y:S04]  /*0690*/  STS.U16 [R17+0x1000], R32 ;  /* 0x0010002011007388 */ /* 0x020fe80000000400 */
[----:B------:R-:W-:Y:S04]  /*06a0*/  STS.U16 [R17+0x1800], R18 ;  /* 0x0018001211007388 */ /* 0x000fe80000000400 */
        /* <DEDUP_REMOVED lines=8> */
[----:B------:R0:W-:Y:S02]  /*0730*/  STS.U16 [R5+0x1e00], R8 ;  /* 0x001e000805007388 */ /* 0x0001e40000000400 */
[----:B0-----:R-:W-:-:S04]  /*0740*/  IADD3 R8, R15, 0x80, RZ ;  /* 0x000000800f087810 */ /* 0x001fc80007ffe0ff */
[----:B------:R-:W-:Y:S01]  /*0750*/  ISETP.GE.AND P0, PT, R8, 0x1, PT ;  /* 0x000000010800780c */ /* 0x000fe20003f06270 */
[----:B------:R-:W-:Y:S01]  /*0760*/  STS.U16 [R5+0x600], R27 ;  /* 0x0006001b05007388 */ /* 0x000fe20000000400 */
[----:B------:R-:W-:-:S03]  /*0770*/  LOP3.LUT R6, R14, 0x3, RZ, 0xc0, !PT ;  /* 0x000000030e067812 */ /* 0x000fc600078ec0ff */
[----:B------:R-:W-:Y:S04]  /*0780*/  STS.U16 [R5+0xe00], R31 ;  /* 0x000e001f05007388 */ /* 0x000fe80000000400 */
[----:B------:R0:W-:Y:S02]  /*0790*/  STS.U16 [R5+0x1600], R4 ;  /* 0x0016000405007388 */ /* 0x0001e40000000400 */
[C---:B0-----:R-:W-:Y:S02]  /*07a0*/  IMAD.SHL.U32 R5, R14.reuse, 0x2, RZ ;  /* 0x000000020e057824 */ /* 0x041fe400078e00ff */
[----:B------:R-:W-:Y:S01]  /*07b0*/  IMAD.SHL.U32 R4, R14, 0x8, RZ ;  /* 0x000000080e047824 */ /* 0x000fe200078e00ff */
[----:B------:R-:W-:Y:S05]  /*07c0*/  @!P0 BRA `(.L_x_0) ;  /* 0x000015c000008947 */ /* 0x000fea0003800000 */
[----:B------:R-:W-:Y:S01]  /*07d0*/  SHF.R.U32.HI R0, RZ, 0x2, R14 ;  /* 0x00000002ff007819 */ /* 0x000fe2000001160e */
[----:B------:R-:W-:Y:S01]  /*07e0*/  IMAD.MOV.U32 R26, RZ, RZ, c[0x0][0x1a4] ;  /* 0x00006900ff1a7624 */ /* 0x000fe200078e00ff */
[----:B------:R-:W-:Y:S01]  /*07f0*/  LOP3.LUT R9, R14, 0x7, RZ, 0xc0, !PT ;  /* 0x000000070e097812 */ /* 0x000fe200078ec0ff */
[----:B------:R-:W-:Y:S01]  /*0800*/  IMAD.MOV.U32 R25, RZ, RZ, c[0x0][0x1b8] ;  /* 0x00006e00ff197624 */ /* 0x000fe200078e00ff */
[----:B------:R-:W-:Y:S01]  /*0810*/  LOP3.LUT R16, R4, 0x30, RZ, 0xc0, !PT ;  /* 0x0000003004107812 */ /* 0x000fe200078ec0ff */
[----:B------:R-:W-:Y:S01]  /*0820*/  IMAD.MOV.U32 R89, RZ, RZ, -0x800000 ;  /* 0xff800000ff597424 */ /* 0x000fe200078e00ff */
[----:B------:R-:W-:Y:S01]  /*0830*/  SHF.R.U32.HI R2, RZ, 0x1, R7 ;  /* 0x00000001ff027819 */ /* 0x000fe20000011607 */
[----:B------:R-:W-:Y:S01]  /*0840*/  CS2R R48, SRZ ;  /* 0x0000000000307805 */ /* 0x000fe2000001ff00 */
[----:B------:R-:W-:Y:S01]  /*0850*/  SGXT.U32 R0, R0, 0x3 ;  /* 0x000000030000781a */ /* 0x000fe20000000000 */
[----:B------:R-:W-:Y:S01]  /*0860*/  CS2R R50, SRZ ;  /* 0x0000000000327805 */ /* 0x000fe2000001ff00 */
[----:B------:R-:W-:Y:S01]  /*0870*/  LOP3.LUT R17, R5, 0x10, RZ, 0xc0, !PT ;  /* 0x0000001005117812 */ /* 0x000fe200078ec0ff */
[----:B------:R-:W-:Y:S01]  /*0880*/  CS2R R52, SRZ ;  /* 0x0000000000347805 */ /* 0x000fe2000001ff00 */
[C---:B------:R-:W-:Y:S01]  /*0890*/  LEA R22, R9.reuse, R16, 0x6 ;  /* 0x0000001009167211 */ /* 0x040fe200078e30ff */
[----:B------:R-:W-:Y:S01]  /*08a0*/  IMAD R9, R9, 0x110, RZ ;  /* 0x0000011009097824 */ /* 0x000fe200078e02ff */
[----:B------:R-:W-:Y:S01]  /*08b0*/  LOP3.LUT R2, R15, R2, R0, 0xfe, !PT ;  /* 0x000000020f027212 */ /* 0x000fe200078efe00 */
[C---:B------:R-:W-:Y:S01]  /*08c0*/  IMAD.SHL.U32 R15, R14.reuse, 0x80, RZ ;  /* 0x000000800e0f7824 */ /* 0x040fe200078e00ff */
[--C-:B------:R-:W-:Y:S01]  /*08d0*/  LOP3.LUT R16, R17, 0xe0, R14.reuse, 0xf8, !PT ;  /* 0x000000e011107812 */ /* 0x100fe200078ef80e */
[----:B------:R-:W-:Y:S01]  /*08e0*/  CS2R R54, SRZ ;  /* 0x0000000000367805 */ /* 0x000fe2000001ff00 */
[----:B------:R-:W-:Y:S01]  /*08f0*/  LOP3.LUT R0, R14, 0x1f, RZ, 0xc0, !PT ;  /* 0x0000001f0e007812 */ /* 0x000fe200078ec0ff */
[----:B------:R-:W-:Y:S01]  /*0900*/  CS2R R40, SRZ ;  /* 0x0000000000287805 */ /* 0x000fe2000001ff00 */
[--C-:B------:R-:W-:Y:S01]  /*0910*/  SHF.R.U32.HI R3, RZ, 0x2, R14.reuse ;  /* 0x00000002ff037819 */ /* 0x100fe2000001160e */
[----:B------:R-:W-:Y:S01]  /*0920*/  CS2R R42, SRZ ;  /* 0x00000000002a7805 */ /* 0x000fe2000001ff00 */
[----:B------:R-:W-:Y:S01]  /*0930*/  LOP3.LUT R10, R5, 0x1fe, RZ, 0xc0, !PT ;  /* 0x000001fe050a7812 */ /* 0x000fe200078ec0ff */
[C---:B------:R-:W-:Y:S01]  /*0940*/  IMAD R19, R0.reuse, c[0x0][0x1b4], RZ ;  /* 0x00006d0000137a24 */ /* 0x040fe200078e02ff */
[----:B------:R-:W-:Y:S01]  /*0950*/  LOP3.LUT R23, R9, R16, RZ, 0x3c, !PT ;  /* 0x0000001009177212 */ /* 0x000fe200078e3cff */
[C---:B------:R-:W-:Y:S01]  /*0960*/  IMAD R9, R13.reuse, c[0x0][0x1a0], RZ ;  /* 0x000068000d097a24 */ /* 0x040fe200078e02ff */
[----:B------:R-:W-:Y:S01]  /*0970*/  SHF.R.U32.HI R24, RZ, 0x5, R14 ;  /* 0x00000005ff187819 */ /* 0x000fe2000001160e */
[----:B------:R-:W-:Y:S01]  /*0980*/  IMAD R16, R0, c[0x0][0x1a8], RZ ;  /* 0x00006a0000107a24 */ /* 0x000fe200078e02ff */
[----:B------:R-:W-:Y:S01]  /*0990*/  LOP3.LUT R3, R10, 0x30, R3, 0x78, !PT ;  /* 0x000000300a037812 */ /* 0x000fe200078e7803 */
[----:B------:R-:W-:Y:S01]  /*09a0*/  IMAD R10, R13, c[0x0][0x1b0], RZ ;  /* 0x00006c000d0a7a24 */ /* 0x000fe200078e02ff */
[----:B------:R-:W-:Y:S01]  /*09b0*/  LOP3.LUT R20, R15, 0x800, RZ, 0xc0, !PT ;  /* 0x000008000f147812 */ /* 0x000fe200078ec0ff */
[----:B------:R-:W-:Y:S01]  /*09c0*/  IMAD.SHL.U32 R0, R9, 0x2, RZ ;  /* 0x0000000209007824 */ /* 0x000fe200078e00ff */
[----:B------:R-:W-:Y:S01]  /*09d0*/  SHF.L.U32 R17, R16, 0x1, RZ ;  /* 0x0000000110117819 */ /* 0x000fe200000006ff */
[----:B------:R-:W-:Y:S01]  /*09e0*/  IMAD.SHL.U32 R18, R10, 0x2, RZ ;  /* 0x000000020a127824 */ /* 0x000fe200078e00ff */
[----:B------:R-:W-:Y:S01]  /*09f0*/  SGXT.U32 R15, R24, 0x3 ;  /* 0x00000003180f781a */ /* 0x000fe20000000000 */
[----:B------:R-:W-:Y:S01]  /*0a00*/  IMAD.SHL.U32 R21, R19, 0x2, RZ ;  /* 0x0000000213157824 */ /* 0x000fe200078e00ff */
[----:B------:R-:W-:Y:S01]  /*0a10*/  IADD3 R80, P0, P1, R17, c[0x0][0x168], R0 ;  /* 0x00005a0011507a10 */ /* 0x000fe2000791e000 */
[----:B------:R-:W-:Y:S01]  /*0a20*/  IMAD.HI R9, R9, 0x2, RZ ;  /* 0x0000000209097827 */ /* 0x000fe200078e02ff */
[----:B------:R-:W-:Y:S01]  /*0a30*/  MOV R73, 0xff800000 ;  /* 0xff80000000497802 */ /* 0x000fe20000000f00 */
[----:B------:R-:W-:Y:S01]  /*0a40*/  CS2R R44, SRZ ;  /* 0x00000000002c7805 */ /* 0x000fe2000001ff00 */
[----:B------:R-:W-:Y:S01]  /*0a50*/  IADD3 R21, P2, P3, R21, c[0x0][0x170], R18 ;  /* 0x00005c0015157a10 */ /* 0x000fe20007b5e012 */
[----:B------:R-:W-:Y:S01]  /*0a60*/  IMAD R17, R15, c[0x0][0x1a4], RZ ;  /* 0x000069000f117a24 */ /* 0x000fe200078e02ff */
[----:B------:R-:W-:Y:S01]  /*0a70*/  CS2R R46, SRZ ;  /* 0x00000000002e7805 */ /* 0x000fe2000001ff00 */
[----:B------:R-:W-:Y:S01]  /*0a80*/  IMAD.HI R18, R10, 0x2, RZ ;  /* 0x000000020a127827 */ /* 0x000fe200078e02ff */
[----:B------:R-:W-:Y:S01]  /*0a90*/  LOP3.LUT R72, R2, 0x8, RZ, 0xfc, !PT ;  /* 0x0000000802487812 */ /* 0x000fe200078efcff */
[----:B------:R-:W-:Y:S01]  /*0aa0*/  UMOV UR4, URZ ;  /* 0x0000003f00047c82 */ /* 0x000fe20008000000 */
[----:B------:R-:W-:Y:S01]  /*0ab0*/  LEA R10, R26, R17, 0x3 ;  /* 0x000000111a0a7211 */ /* 0x000fe200078e18ff */
[----:B------:R-:W-:Y:S01]  /*0ac0*/  IMAD.HI R16, R16, 0x2, RZ ;  /* 0x0000000210107827 */ /* 0x000fe200078e02ff */
[----:B------:R-:W-:-:S03]  /*0ad0*/  UMOV UR5, URZ ;  /* 0x0000003f00057c82 */ /* 0x000fc60008000000 */
[----:B------:R-:W-:Y:S01]  /*0ae0*/  IMAD.IADD R0, R20, 0x1, R23 ;  /* 0x0000000114007824 */ /* 0x000fe200078e0217 */
[----:B------:R-:W-:Y:S01]  /*0af0*/  IADD3.X R24, R16, c[0x0][0x16c], R9, P0, P1 ;  /* 0x00005b0010187a10 */ /* 0x000fe200007e2409 */
[----:B------:R-:W-:Y:S01]  /*0b00*/  IMAD R20, R15, c[0x0][0x1b8], RZ ;  /* 0x00006e000f147a24 */ /* 0x000fe200078e02ff */
[-C--:B------:R-:W-:Y:S01]  /*0b10*/  LEA R86, P0, R17, R80.reuse, 0x1 ;  /* 0x0000005011567211 */ /* 0x080fe200078008ff */
[----:B------:R-:W-:Y:S01]  /*0b20*/  IMAD.HI R19, R19, 0x2, RZ ;  /* 0x0000000213137827 */ /* 0x000fe200078e02ff */
[----:B------:R-:W-:Y:S02]  /*0b30*/  LEA R84, P1, R10, R80, 0x1 ;  /* 0x000000500a547211 */ /* 0x000fe400078208ff */
[-C--:B------:R-:W-:Y:S01]  /*0b40*/  LEA.HI.X.SX32 R87, R17, R24.reuse, 0x1, P0 ;  /* 0x0000001811577211 */ /* 0x080fe200000f0eff */
[----:B------:R-:W-:Y:S01]  /*0b50*/  IMAD R9, R26, 0x8, R10 ;  /* 0x000000081a097824 */ /* 0x000fe200078e020a */
[----:B------:R-:W-:Y:S01]  /*0b60*/  IADD3.X R23, R19, c[0x0][0x174], R18, P2, P3 ;  /* 0x00005d0013177a10 */ /* 0x000fe200017e6412 */
[----:B------:R-:W-:Y:S01]  /*0b70*/  IMAD R16, R25, 0x8, R20 ;  /* 0x0000000819107824 */ /* 0x000fe200078e0214 */
[----:B------:R-:W-:Y:S01]  /*0b80*/  LEA.HI.X.SX32 R85, R10, R24, 0x1, P1 ;  /* 0x000000180a557211 */ /* 0x000fe200008f0eff */
[----:B------:R-:W-:Y:S01]  /*0b90*/  IMAD.MOV.U32 R10, RZ, RZ, 0x3f800000 ;  /* 0x3f800000ff0a7424 */ /* 0x000fe200078e00ff */
[----:B------:R-:W-:Y:S01]  /*0ba0*/  LEA R82, P2, R9, R80, 0x1 ;  /* 0x0000005009527211 */ /* 0x000fe200078408ff */
[----:B------:R-:W-:Y:S01]  /*0bb0*/  IMAD R19, R25, 0x8, R16 ;  /* 0x0000000819137824 */ /* 0x000fe200078e0210 */
[----:B------:R-:W-:-:S02]  /*0bc0*/  LEA R15, R26, R9, 0x3 ;  /* 0x000000091a0f7211 */ /* 0x000fc400078e18ff */
[----:B------:R-:W-:Y:S01]  /*0bd0*/  LEA.HI.X.SX32 R83, R9, R24, 0x1, P2 ;  /* 0x0000001809537211 */ /* 0x000fe200010f0eff */
[----:B------:R-:W-:Y:S01]  /*0be0*/  IMAD R9, R25, 0x8, R19 ;  /* 0x0000000819097824 */ /* 0x000fe200078e0213 */
[----:B------:R-:W-:Y:S02]  /*0bf0*/  LEA R80, P3, R15, R80, 0x1 ;  /* 0x000000500f507211 */ /* 0x000fe400078608ff */
[-C--:B------:R-:W-:Y:S02]  /*0c00*/  LEA R74, P2, R19, R21.reuse, 0x1 ;  /* 0x00000015134a7211 */ /* 0x080fe400078408ff */
[----:B------:R-:W-:Y:S01]  /*0c10*/  LEA.HI.X.SX32 R81, R15, R24, 0x1, P3 ;  /* 0x000000180f517211 */ /* 0x000fe200018f0eff */
[----:B------:R-:W-:Y:S01]  /*0c20*/  IMAD.MOV.U32 R15, RZ, RZ, RZ ;  /* 0x000000ffff0f7224 */ /* 0x000fe200078e00ff */
[-C--:B------:R-:W-:Y:S02]  /*0c30*/  LEA R76, P1, R16, R21.reuse, 0x1 ;  /* 0x00000015104c7211 */ /* 0x080fe400078208ff */
[----:B------:R-:W-:-:S02]  /*0c40*/  LEA R18, P3, R9, R21, 0x1 ;  /* 0x0000001509127211 */ /* 0x000fc400078608ff */
[----:B------:R-:W-:Y:S02]  /*0c50*/  LEA R78, P0, R20, R21, 0x1 ;  /* 0x00000015144e7211 */ /* 0x000fe400078008ff */
[-C--:B------:R-:W-:Y:S02]  /*0c60*/  LEA.HI.X.SX32 R75, R19, R23.reuse, 0x1, P2 ;  /* 0x00000017134b7211 */ /* 0x080fe400010f0eff */
[-C--:B------:R-:W-:Y:S01]  /*0c70*/  LEA.HI.X.SX32 R77, R16, R23.reuse, 0x1, P1 ;  /* 0x00000017104d7211 */ /* 0x080fe200008f0eff */
[----:B------:R-:W-:Y:S01]  /*0c80*/  IMAD.MOV.U32 R16, RZ, RZ, RZ ;  /* 0x000000ffff107224 */ /* 0x000fe200078e00ff */
[-C--:B------:R-:W-:Y:S02]  /*0c90*/  LEA.HI.X.SX32 R19, R9, R23.reuse, 0x1, P3 ;  /* 0x0000001709137211 */ /* 0x080fe400018f0eff */
[----:B------:R-:W-:Y:S02]  /*0ca0*/  LEA.HI.X.SX32 R79, R20, R23, 0x1, P0 ;  /* 0x00000017144f7211 */ /* 0x000fe400000f0eff */
[----:B------:R-:W-:-:S02]  /*0cb0*/  MOV R9, 0x3f800000 ;  /* 0x3f80000000097802 */ /* 0x000fc40000000f00 */
[----:B------:R-:W-:Y:S02]  /*0cc0*/  LOP3.LUT R17, R22, 0x30, R5, 0x78, !PT ;  /* 0x0000003016117812 */ /* 0x000fe400078e7805 */
.L_x_1:
[----:B------:R-:W-:-:S04]  /*0cd0*/  IMAD.WIDE R20, R15, 0x2, R86 ;  /* 0x000000020f147825 */ /* 0x000fc800078e0256 */
[C---:B------:R-:W-:Y:S02]  /*0ce0*/  IMAD.WIDE R22, R15.reuse, 0x2, R84 ;  /* 0x000000020f167825 */ /* 0x040fe400078e0254 */
[----:B------:R-:W2:Y:S02]  /*0cf0*/  LDG.E.U16 R20, [R20.64] ;  /* 0x0000000614147981 */ /* 0x000ea4000c1e1500 */
[C---:B------:R-:W-:Y:S02]  /*0d00*/  IMAD.WIDE R24, R15.reuse, 0x2, R82 ;  /* 0x000000020f187825 */ /* 0x040fe400078e0252 */
[----:B------:R-:W3:Y:S02]  /*0d10*/  LDG.E.U16 R22, [R22.64] ;  /* 0x0000000616167981 */ /* 0x000ee4000c1e1500 */
[----:B------:R-:W-:Y:S02]  /*0d20*/  IMAD.WIDE R26, R15, 0x2, R80 ;  /* 0x000000020f1a7825 */ /* 0x000fe400078e0250 */
[----:B------:R-:W4:Y:S04]  /*0d30*/  LDG.E.U16 R24, [R24.64] ;  /* 0x0000000618187981 */ /* 0x000f28000c1e1500 */
[----:B------:R-:W5:Y:S04]  /*0d40*/  LDG.E.U16 R26, [R26.64] ;  /* 0x000000061a1a7981 */ /* 0x000f68000c1e1500 */
[----:B------:R-:W-:Y:S01]  /*0d50*/  BAR.SYNC.DEFER_BLOCKING 0x0 ;  /* 0x0000000000007b1d */ /* 0x000fe20000010000 */
[----:B------:R-:W-:-:S04]  /*0d60*/  IMAD.WIDE R92, R16, 0x2, R78 ;  /* 0x00000002105c7825 */ /* 0x000fc800078e024e */
[----:B------:R-:W-:-:S04]  /*0d70*/  IMAD.WIDE R90, R16, 0x2, R76 ;  /* 0x00000002105a7825 */ /* 0x000fc800078e024c */
[----:B------:R-:W-:-:S04]  /*0d80*/  IMAD.WIDE R94, R16, 0x2, R74 ;  /* 0x00000002105e7825 */ /* 0x000fc800078e024a */
[----:B------:R-:W-:Y:S01]  /*0d90*/  IMAD.WIDE R96, R16, 0x2, R18 ;  /* 0x0000000210607825 */ /* 0x000fe200078e0212 */
[----:B--2---:R-:W-:Y:S04]  /*0da0*/  STS.U16 [R3+0x2000], R20 ;  /* 0x0020001403007388 */ /* 0x004fe80000000400 */
[----:B---3--:R-:W-:Y:S04]  /*0db0*/  STS.U16 [R3+0x2200], R22 ;  /* 0x0022001603007388 */ /* 0x008fe80000000400 */
[----:B----4-:R-:W-:Y:S04]  /*0dc0*/  STS.U16 [R3+0x2400], R24 ;  /* 0x0024001803007388 */ /* 0x010fe80000000400 */
[----:B-----5:R-:W-:Y:S04]  /*0dd0*/  STS.U16 [R3+0x2600], R26 ;  /* 0x0026001a03007388 */ /* 0x020fe80000000400 */
[----:B------:R-:W-:Y:S06]  /*0de0*/  BAR.SYNC.DEFER_BLOCKING 0x0 ;  /* 0x0000000000007b1d */ /* 0x000fec0000010000 */
[----:B------:R-:W2:Y:S04]  /*0df0*/  LDG.E.U16 R92, [R92.64] ;  /* 0x000000065c5c7981 */ /* 0x000ea8000c1e1500 */
[----:B------:R-:W3:Y:S04]  /*0e00*/  LDG.E.U16 R90, [R90.64] ;  /* 0x000000065a5a7981 */ /* 0x000ee8000c1e1500 */
[----:B------:R-:W4:Y:S04]  /*0e10*/  LDG.E.U16 R94, [R94.64] ;  /* 0x000000065e5e7981 */ /* 0x000f28000c1e1500 */
[----:B------:R-:W5:Y:S04]  /*0e20*/  LDG.E.U16 R88, [R96.64] ;  /* 0x0000000660587981 */ /* 0x000f68000c1e1500 */
[----:B------:R-:W-:Y:S04]  /*0e30*/  LDSM.16.MT88.4 R68, [R0] ;  /* 0x000000000044783b */ /* 0x000fe80000004200 */
[----:B------:R-:W0:Y:S04]  /*0e40*/  LDSM.16.M88.4 R28, [R17+0x2000] ;  /* 0x00200000111c783b */ /* 0x000e280000000200 */
[----:B------:R-:W1:Y:S04]  /*0e50*/  LDSM.16.M88.4 R32, [R17+0x2200] ;  /* 0x002200001120783b */ /* 0x000e680000000200 */
[----:B------:R-:W1:Y:S04]  /*0e60*/  LDSM.16.M88.4 R24, [R17+0x2400] ;  /* 0x002400001118783b */ /* 0x000e680000000200 */
[----:B------:R-:W1:Y:S04]  /*0e70*/  LDSM.16.M88.4 R20, [R17+0x2600] ;  /* 0x002600001114783b */ /* 0x000e680000000200 */
[----:B------:R-:W1:Y:S04]  /*0e80*/  LDSM.16.MT88.4 R60, [R0+0x1000] ;  /* 0x00100000003c783b */ /* 0x000e680000004200 */
[----:B------:R-:W-:Y:S01]  /*0e90*/  BAR.SYNC.DEFER_BLOCKING 0x0 ;  /* 0x0000000000007b1d */ /* 0x000fe20000010000 */
[C---:B0-----:R-:W-:Y:S08]  /*0ea0*/  HMMA.16816.F32 R56, R68.reuse, R28, RZ ;  /* 0x0000001c4438723c */ /* 0x041ff000000018ff */
[C---:B-1----:R-:W-:Y:S08]  /*0eb0*/  HMMA.16816.F32 R64, R68.reuse, R32, RZ ;  /* 0x000000204440723c */ /* 0x042ff000000018ff */
[C---:B------:R-:W-:Y:S08]  /*0ec0*/  HMMA.16816.F32 R36, R68.reuse, R24, RZ ;  /* 0x000000184424723c */ /* 0x040ff000000018ff */
[----:B------:R-:W-:Y:S08]  /*0ed0*/  HMMA.16816.F32 R68, R68, R20, RZ ;  /* 0x000000144444723c */ /* 0x000ff000000018ff */
[C---:B------:R-:W-:Y:S08]  /*0ee0*/  HMMA.16816.F32 R56, R60.reuse, R30, R56 ;  /* 0x0000001e3c38723c */ /* 0x040ff00000001838 */
[----:B------:R-:W-:Y:S01]  /*0ef0*/  HMMA.16816.F32 R64, R60, R34, R64 ;  /* 0x000000223c40723c */ /* 0x000fe20000001840 */
[----:B------:R-:W-:-:S07]  /*0f00*/  LEA R33, P0, R6, UR4, 0x1 ;  /* 0x0000000406217c11 */ /* 0x000fce000f8008ff */
[----:B------:R-:W-:Y:S01]  /*0f10*/  HMMA.16816.F32 R36, R60, R26, R36 ;  /* 0x0000001a3c24723c */ /* 0x000fe20000001824 */
[C---:B------:R-:W-:Y:S01]  /*0f20*/  IADD3 R21, P1, R33.reuse, 0x9, RZ ;  /* 0x0000000921157810 */ /* 0x040fe20007f3e0ff */
[----:B------:R-:W-:Y:S01]  /*0f30*/  IMAD.X R28, RZ, RZ, UR5, P0 ;  /* 0x00000005ff1c7e24 */ /* 0x000fe200080e06ff */
[CC--:B------:R-:W-:Y:S02]  /*0f40*/  ISETP.GT.U32.AND P4, PT, R33.reuse, R72.reuse, PT ;  /* 0x000000482100720c */ /* 0x0c0fe40003f84070 */
[----:B------:R-:W-:-:S03]  /*0f50*/  ISETP.GE.U32.AND P5, PT, R33, R72, PT ;  /* 0x000000482100720c */ /* 0x000fc60003fa6070 */
[----:B------:R-:W-:Y:S01]  /*0f60*/  HMMA.16816.F32 R68, R60, R22, R68 ;  /* 0x000000163c44723c */ /* 0x000fe20000001844 */
[----:B------:R-:W-:Y:S01]  /*0f70*/  ISETP.GT.U32.AND P2, PT, R21, R72, PT ;  /* 0x000000481500720c */ /* 0x000fe20003f44070 */
[----:B------:R-:W-:Y:S01]  /*0f80*/  FMUL R59, R59, c[0x0][0x188] ;  /* 0x000062003b3b7a20 */ /* 0x000fe20000400000 */
[----:B------:R-:W-:-:S04]  /*0f90*/  ISETP.GT.U32.AND P0, PT, R21, R2, PT ;  /* 0x000000021500720c */ /* 0x000fc80003f04070 */
[----:B------:R-:W-:Y:S01]  /*0fa0*/  IMAD.X R60, RZ, RZ, R28, P1 ;  /* 0x000000ffff3c7224 */ /* 0x000fe200008e061c */
[----:B------:R-:W-:Y:S01]  /*0fb0*/  ISETP.GT.U32.AND P1, PT, R33, R2, PT ;  /* 0x000000022100720c */ /* 0x000fe20003f24070 */
[----:B------:R-:W-:Y:S01]  /*0fc0*/  FMUL R22, R58, c[0x0][0x188] ;  /* 0x000062003a167a20 */ /* 0x000fe20000400000 */
[C---:B------:R-:W-:Y:S01]  /*0fd0*/  ISETP.GT.U32.AND.EX P4, PT, R28.reuse, RZ, PT, P4 ;  /* 0x000000ff1c00720c */ /* 0x040fe20003f84140 */
[----:B------:R-:W-:Y:S01]  /*0fe0*/  FMUL R21, R67, c[0x0][0x188] ;  /* 0x0000620043157a20 */ /* 0x000fe20000400000 */
[----:B------:R-:W-:Y:S02]  /*0ff0*/  ISETP.GE.U32.AND.EX P5, PT, R28, RZ, PT, P5 ;  /* 0x000000ff1c00720c */ /* 0x000fe40003fa6150 */
[----:B------:R-:W-:Y:S01]  /*1000*/  ISETP.GT.U32.AND.EX P2, PT, R60, RZ, PT, P2 ;  /* 0x000000ff3c00720c */ /* 0x000fe20003f44120 */
[----:B------:R-:W-:Y:S01]  /*1010*/  FMUL R63, R66, c[0x0][0x188] ;  /* 0x00006200423f7a20 */ /* 0x000fe20000400000 */
[C---:B------:R-:W-:Y:S02]  /*1020*/  IADD3 R31, P6, R33.reuse, 0x10, RZ ;  /* 0x00000010211f7810 */ /* 0x040fe40007fde0ff */
[----:B------:R-:W-:-:S02]  /*1030*/  IADD3 R29, P3, R33, 0x11, RZ ;  /* 0x00000011211d7810 */ /* 0x000fc40007f7e0ff */
[----:B------:R-:W-:Y:S02]  /*1040*/  ISETP.GT.U32.AND.EX P1, PT, R28, RZ, PT, P1 ;  /* 0x000000ff1c00720c */ /* 0x000fe40003f24110 */
[----:B------:R-:W-:Y:S02]  /*1050*/  FSEL R22, R22, -INF , !P4 ;  /* 0xff80000016167808 */ /* 0x000fe40006000000 */
[----:B------:R-:W-:Y:S02]  /*1060*/  FSEL R67, R59, -INF , !P5 ;  /* 0xff8000003b437808 */ /* 0x000fe40006800000 */
[----:B------:R-:W-:Y:S01]  /*1070*/  FSEL R21, R21, -INF , !P2 ;  /* 0xff80000015157808 */ /* 0x000fe20005000000 */
[----:B------:R-:W-:Y:S01]  /*1080*/  IMAD.X R35, RZ, RZ, R28, P6 ;  /* 0x000000ffff237224 */ /* 0x000fe200030e061c */
[----:B------:R-:W-:Y:S02]  /*1090*/  IADD3 R27, P2, R33, 0x18, RZ ;  /* 0x00000018211b7810 */ /* 0x000fe40007f5e0ff */
[----:B------:R-:W-:-:S02]  /*10a0*/  IADD3.X R34, RZ, R28, RZ, P3, !PT ;  /* 0x0000001cff227210 */ /* 0x000fc40001ffe4ff */
[-C--:B------:R-:W-:Y:S02]  /*10b0*/  ISETP.GT.U32.AND P3, PT, R31, R72.reuse, PT ;  /* 0x000000481f00720c */ /* 0x080fe40003f64070 */
[----:B------:R-:W-:Y:S02]  /*10c0*/  FSEL R63, R63, -INF , !P1 ;  /* 0xff8000003f3f7808 */ /* 0x000fe40004800000 */
[----:B------:R-:W-:Y:S01]  /*10d0*/  FMNMX R20, R22, R67, !PT ;  /* 0x0000004316147209 */ /* 0x000fe20007800000 */
[----:B------:R-:W-:Y:S01]  /*10e0*/  IMAD.X R32, RZ, RZ, R28, P2 ;  /* 0x000000ffff207224 */ /* 0x000fe200010e061c */
[----:B------:R-:W-:Y:S01]  /*10f0*/  ISETP.GT.U32.AND P2, PT, R29, R72, PT ;  /* 0x000000481d00720c */ /* 0x000fe20003f44070 */
[----:B------:R-:W-:Y:S01]  /*1100*/  FMUL R38, R38, c[0x0][0x188] ;  /* 0x0000620026267a20 */ /* 0x000fe20000400000 */
[----:B------:R-:W-:Y:S02]  /*1110*/  ISETP.GT.U32.AND.EX P3, PT, R35, RZ, PT, P3 ;  /* 0x000000ff2300720c */ /* 0x000fe40003f64130 */
[----:B------:R-:W-:Y:S01]  /*1120*/  FMNMX R20, R63, R20, !PT ;  /* 0x000000143f147209 */ /* 0x000fe20007800000 */
[----:B------:R-:W-:Y:S01]  /*1130*/  FMUL R59, R39, c[0x0][0x188] ;  /* 0x00006200273b7a20 */ /* 0x000fe20000400000 */
[----:B------:R-:W-:-:S02]  /*1140*/  IADD3 R25, P6, R33, 0x19, RZ ;  /* 0x0000001921197810 */ /* 0x000fc40007fde0ff */
[----:B------:R-:W-:Y:S02]  /*1150*/  ISETP.GT.U32.AND P5, PT, R27, R72, PT ;  /* 0x000000481b00720c */ /* 0x000fe40003fa4070 */
[----:B------:R-:W-:Y:S02]  /*1160*/  ISETP.GT.U32.AND.EX P2, PT, R34, RZ, PT, P2 ;  /* 0x000000ff2200720c */ /* 0x000fe40003f44120 */
[----:B------:R-:W-:Y:S02]  /*1170*/  FSEL R39, R38, -INF , !P3 ;  /* 0xff80000026277808 */ /* 0x000fe40005800000 */
[----:B------:R-:W-:Y:S01]  /*1180*/  FMNMX R20, R21, R20, !PT ;  /* 0x0000001415147209 */ /* 0x000fe20007800000 */
[----:B------:R-:W-:Y:S01]  /*1190*/  IMAD.X R30, RZ, RZ, R28, P6 ;  /* 0x000000ffff1e7224 */ /* 0x000fe200030e061c */
[----:B------:R-:W-:Y:S01]  /*11a0*/  ISETP.GT.U32.AND P4, PT, R25, R72, PT ;  /* 0x000000481900720c */ /* 0x000fe20003f84070 */
[----:B------:R-:W-:Y:S01]  /*11b0*/  FMUL R61, R70, c[0x0][0x188] ;  /* 0x00006200463d7a20 */ /* 0x000fe20000400000 */
[----:B------:R-:W-:-:S02]  /*11c0*/  ISETP.GT.U32.AND.EX P5, PT, R32, RZ, PT, P5 ;  /* 0x000000ff2000720c */ /* 0x000fc40003fa4150 */
[----:B------:R-:W-:Y:S02]  /*11d0*/  FSEL R59, R59, -INF , !P2 ;  /* 0xff8000003b3b7808 */ /* 0x000fe40005000000 */
[----:B------:R-:W-:Y:S01]  /*11e0*/  FMNMX R20, R39, R20, !PT ;  /* 0x0000001427147209 */ /* 0x000fe20007800000 */
[----:B------:R-:W-:Y:S01]  /*11f0*/  FMUL R23, R71, c[0x0][0x188] ;  /* 0x0000620047177a20 */ /* 0x000fe20000400000 */
[----:B------:R-:W-:Y:S02]  /*1200*/  ISETP.GT.U32.AND.EX P4, PT, R30, RZ, PT, P4 ;  /* 0x000000ff1e00720c */ /* 0x000fe40003f84140 */
[----:B------:R-:W-:Y:S02]  /*1210*/  FSEL R61, R61, -INF , !P5 ;  /* 0xff8000003d3d7808 */ /* 0x000fe40006800000 */
[----:B------:R-:W-:Y:S02]  /*1220*/  FMNMX R20, R59, R20, !PT ;  /* 0x000000143b147209 */ /* 0x000fe40007800000 */
[----:B------:R-:W-:-:S02]  /*1230*/  FSEL R23, R23, -INF , !P4 ;  /* 0xff80000017177808 */ /* 0x000fc40006000000 */
[----:B------:R-:W-:-:S04]  /*1240*/  FMNMX R20, R61, R20, !PT ;  /* 0x000000143d147209 */ /* 0x000fc80007800000 */
[----:B------:R-:W-:Y:S02]  /*1250*/  FMNMX R26, R23, R20, !PT ;  /* 0x00000014171a7209 */ /* 0x000fe40007800000 */
[-C--:B------:R-:W-:Y:S02]  /*1260*/  ISETP.GT.U32.AND P2, PT, R31, R2.reuse, PT ;  /* 0x000000021f00720c */ /* 0x080fe40003f44070 */
[-C--:B------:R-:W-:Y:S01]  /*1270*/  ISETP.GT.U32.AND P6, PT, R29, R2.reuse, PT ;  /* 0x000000021d00720c */ /* 0x080fe20003fc4070 */
[----:B------:R-:W0:Y:S01]  /*1280*/  SHFL.BFLY PT, R31, R26, 0x2, 0x1f ;  /* 0x0c401f001a1f7f89 */ /* 0x000e2200000e0000 */
[C---:B------:R-:W-:Y:S02]  /*1290*/  IADD3 R29, P4, R33.reuse, 0x8, RZ ;  /* 0x00000008211d7810 */ /* 0x040fe40007f9e0ff */
[-C--:B------:R-:W-:Y:S01]  /*12a0*/  ISETP.GE.U32.AND P3, PT, R33, R2.reuse, PT ;  /* 0x000000022100720c */ /* 0x080fe20003f66070 */
[----:B------:R-:W-:Y:S02]  /*12b0*/  FMUL R33, R56, c[0x0][0x188] ;  /* 0x0000620038217a20 */ /* 0x000fe40000400000 */
[----:B------:R-:W-:Y:S01]  /*12c0*/  IMAD.X R24, RZ, RZ, R28, P4 ;  /* 0x000000ffff187224 */ /* 0x000fe200020e061c */
[----:B------:R-:W-:Y:S01]  /*12d0*/  ISETP.GT.U32.AND P4, PT, R29, R2, PT ;  /* 0x000000021d00720c */ /* 0x000fe20003f84070 */
[----:B------:R-:W-:Y:S01]  /*12e0*/  FMUL R20, R57, c[0x0][0x188] ;  /* 0x0000620039147a20 */ /* 0x000fe20000400000 */
[----:B------:R-:W-:-:S02]  /*12f0*/  ISETP.GE.U32.AND.EX P3, PT, R28, RZ, PT, P3 ;  /* 0x000000ff1c00720c */ /* 0x000fc40003f66130 */
[----:B------:R-:W-:Y:S01]  /*1300*/  ISETP.GT.U32.AND.EX P2, PT, R35, RZ, PT, P2 ;  /* 0x000000ff2300720c */ /* 0x000fe20003f44120 */
[----:B------:R-:W-:Y:S01]  /*1310*/  FMUL R35, R64, c[0x0][0x188] ;  /* 0x0000620040237a20 */ /* 0x000fe20000400000 */
[----:B------:R-:W-:Y:S02]  /*1320*/  FSEL R33, R33, -INF , !P1 ;  /* 0xff80000021217808 */ /* 0x000fe40004800000 */
[----:B------:R-:W-:Y:S02]  /*1330*/  ISETP.GT.U32.AND.EX P4, PT, R24, RZ, PT, P4 ;  /* 0x000000ff1800720c */ /* 0x000fe40003f84140 */
[----:B------:R-:W-:Y:S02]  /*1340*/  FSEL R20, R20, -INF , !P3 ;  /* 0xff80000014147808 */ /* 0x000fe40005800000 */
[----:B------:R-:W-:Y:S01]  /*1350*/  ISETP.GT.U32.AND P1, PT, R25, R2, PT ;  /* 0x000000021900720c */ /* 0x000fe20003f24070 */
[----:B------:R-:W-:Y:S01]  /*1360*/  FMUL R25, R65, c[0x0][0x188] ;  /* 0x0000620041197a20 */ /* 0x000fe20000400000 */
[----:B------:R-:W-:-:S02]  /*1370*/  ISETP.GT.U32.AND.EX P0, PT, R60, RZ, PT, P0 ;  /* 0x000000ff3c00720c */ /* 0x000fc40003f04100 */
[----:B------:R-:W-:Y:S02]  /*1380*/  FSEL R35, R35, -INF , !P4 ;  /* 0xff80000023237808 */ /* 0x000fe40006000000 */
[----:B------:R-:W-:Y:S01]  /*1390*/  FMNMX R24, R33, R20, !PT ;  /* 0x0000001421187209 */ /* 0x000fe20007800000 */
[----:B------:R-:W-:Y:S01]  /*13a0*/  FMUL R29, R36, c[0x0][0x188] ;  /* 0x00006200241d7a20 */ /* 0x000fe20000400000 */
[----:B------:R-:W-:Y:S02]  /*13b0*/  FSEL R25, R25, -INF , !P0 ;  /* 0xff80000019197808 */ /* 0x000fe40004000000 */
[----:B------:R-:W-:Y:S02]  /*13c0*/  FMNMX R24, R35, R24, !PT ;  /* 0x0000001823187209 */ /* 0x000fe40007800000 */
[----:B------:R-:W-:Y:S01]  /*13d0*/  ISETP.GT.U32.AND P5, PT, R27, R2, PT ;  /* 0x000000021b00720c */ /* 0x000fe20003fa4070 */
[----:B------:R-:W-:Y:S01]  /*13e0*/  FMUL R27, R37, c[0x0][0x188] ;  /* 0x00006200251b7a20 */ /* 0x000fe20000400000 */
[----:B------:R-:W-:-:S02]  /*13f0*/  ISETP.GT.U32.AND.EX P6, PT, R34, RZ, PT, P6 ;  /* 0x000000ff2200720c */ /* 0x000fc40003fc4160 */
[----:B------:R-:W-:Y:S02]  /*1400*/  FSEL R29, R29, -INF , !P2 ;  /* 0xff8000001d1d7808 */ /* 0x000fe40005000000 */
[----:B------:R-:W-:Y:S02]  /*1410*/  FMNMX R24, R25, R24, !PT ;  /* 0x0000001819187209 */ /* 0x000fe40007800000 */
[----:B0-----:R-:W-:Y:S01]  /*1420*/  FMNMX R28, R26, R31, !PT ;  /* 0x0000001f1a1c7209 */ /* 0x001fe20007800000 */
[----:B------:R-:W-:Y:S01]  /*1430*/  FMUL R31, R68, c[0x0][0x188] ;  /* 0x00006200441f7a20 */ /* 0x000fe20000400000 */
[----:B------:R-:W-:Y:S02]  /*1440*/  ISETP.GT.U32.AND.EX P5, PT, R32, RZ, PT, P5 ;  /* 0x000000ff2000720c */ /* 0x000fe40003fa4150 */
[----:B------:R-:W-:Y:S02]  /*1450*/  FSEL R27, R27, -INF , !P6 ;  /* 0xff8000001b1b7808 */ /* 0x000fe40007000000 */
[----:B------:R-:W-:Y:S01]  /*1460*/  FMNMX R24, R29, R24, !PT ;  /* 0x000000181d187209 */ /* 0x000fe20007800000 */
[----:B------:R-:W-:Y:S01]  /*1470*/  FMUL R37, R69, c[0x0][0x188] ;  /* 0x0000620045257a20 */ /* 0x000fe20000400000 */
[----:B------:R-:W-:-:S02]  /*1480*/  ISETP.GT.U32.AND.EX P1, PT, R30, RZ, PT, P1 ;  /* 0x000000ff1e00720c */ /* 0x000fc40003f24110 */
[----:B------:R-:W-:Y:S02]  /*1490*/  FSEL R31, R31, -INF , !P5 ;  /* 0xff8000001f1f7808 */ /* 0x000fe40006800000 */
[----:B------:R-:W-:Y:S01]  /*14a0*/  FMNMX R24, R27, R24, !PT ;  /* 0x000000181b187209 */ /* 0x000fe20007800000 */
[----:B------:R-:W0:Y:S01]  /*14b0*/  SHFL.BFLY PT, R65, R28, 0x1, 0x1f ;  /* 0x0c201f001c417f89 */ /* 0x000e2200000e0000 */
[----:B------:R-:W-:Y:S02]  /*14c0*/  FSEL R37, R37, -INF , !P1 ;  /* 0xff80000025257808 */ /* 0x000fe40004800000 */
[----:B------:R-:W-:-:S04]  /*14d0*/  FMNMX R24, R31, R24, !PT ;  /* 0x000000181f187209 */ /* 0x000fc80007800000 */
[----:B------:R-:W-:-:S05]  /*14e0*/  FMNMX R26, R37, R24, !PT ;  /* 0x00000018251a7209 */ /* 0x000fca0007800000 */
[----:B------:R-:W1:Y:S01]  /*14f0*/  SHFL.BFLY PT, R57, R26, 0x2, 0x1f ;  /* 0x0c401f001a397f89 */ /* 0x000e6200000e0000 */
[----:B0-----:R-:W-:-:S04]  /*1500*/  FMNMX R60, R28, R65, !PT ;  /* 0x000000411c3c7209 */ /* 0x001fc80007800000 */
[----:B------:R-:W-:-:S05]  /*1510*/  FMNMX R60, R60, R89, !PT ;  /* 0x000000593c3c7209 */ /* 0x000fca0007800000 */
[----:B------:R-:W-:Y:S01]  /*1520*/  FADD R22, R22, -R60 ;  /* 0x8000003c16167221 */ /* 0x000fe20000000000 */
[----:B-1----:R-:W-:-:S03]  /*1530*/  FMNMX R57, R26, R57, !PT ;  /* 0x000000391a397209 */ /* 0x002fc60007800000 */
[----:B------:R-:W-:Y:S02]  /*1540*/  FMUL R24, R22, 1.4426950216293334961 ;  /* 0x3fb8aa3b16187820 */ /* 0x000fe40000400000 */
[----:B------:R-:W0:Y:S01]  /*1550*/  SHFL.BFLY PT, R22, R57, 0x1, 0x1f ;  /* 0x0c201f0039167f89 */ /* 0x000e2200000e0000 */
[----:B------:R-:W-:-:S03]  /*1560*/  FADD R21, R21, -R60 ;  /* 0x8000003c15157221 */ /* 0x000fc60000000000 */
[----:B--2---:R-:W-:Y:S04]  /*1570*/  STS.U16 [R3+0x2000], R92 ;  /* 0x0020005c03007388 */ /* 0x004fe80000000400 */
[----:B---3--:R-:W-:Y:S04]  /*1580*/  STS.U16 [R3+0x2200], R90 ;  /* 0x0022005a03007388 */ /* 0x008fe80000000400 */
[----:B----4-:R-:W-:Y:S04]  /*1590*/  STS.U16 [R3+0x2400], R94 ;  /* 0x0024005e03007388 */ /* 0x010fe80000000400 */
[----:B-----5:R-:W-:Y:S01]  /*15a0*/  STS.U16 [R3+0x2600], R88 ;  /* 0x0026005803007388 */ /* 0x020fe20000000400 */
[----:B0-----:R-:W-:Y:S01]  /*15b0*/  FMNMX R22, R57, R22, !PT ;  /* 0x0000001639167209 */ /* 0x001fe20007800000 */
[----:B------:R-:W-:-:S02]  /*15c0*/  FMUL R26, R21, 1.4426950216293334961 ;  /* 0x3fb8aa3b151a7820 */ /* 0x000fc40000400000 */
[--C-:B------:R-:W-:Y:S01]  /*15d0*/  FADD R21, R39, -R60.reuse ;  /* 0x8000003c27157221 */ /* 0x100fe20000000000 */
[----:B------:R-:W-:Y:S01]  /*15e0*/  FMNMX R62, R22, R73, !PT ;  /* 0x00000049163e7209 */ /* 0x000fe20007800000 */
[--C-:B------:R-:W-:Y:S02]  /*15f0*/  FADD R23, R23, -R60.reuse ;  /* 0x8000003c17177221 */ /* 0x100fe40000000000 */
[----:B------:R-:W-:Y:S02]  /*1600*/  FADD R22, -R60, R89 ;  /* 0x000000593c167221 */ /* 0x000fe40000000100 */
[----:B------:R-:W-:Y:S02]  /*1610*/  FADD R63, R63, -R60 ;  /* 0x8000003c3f3f7221 */ /* 0x000fe40000000000 */
[----:B------:R-:W-:Y:S02]  /*1620*/  FMUL R21, R21, 1.4426950216293334961 ;  /* 0x3fb8aa3b15157820 */ /* 0x000fe40000400000 */
[----:B------:R-:W-:-:S02]  /*1630*/  FMUL R23, R23, 1.4426950216293334961 ;  /* 0x3fb8aa3b17177820 */ /* 0x000fc40000400000 */
[----:B------:R-:W-:Y:S02]  /*1640*/  FMUL R22, R22, 1.4426950216293334961 ;  /* 0x3fb8aa3b16167820 */ /* 0x000fe40000400000 */
[----:B------:R-:W-:Y:S01]  /*1650*/  FADD R20, R20, -R62 ;  /* 0x8000003e14147221 */ /* 0x000fe20000000000 */
[----:B------:R0:W-:Y:S01]  /*1660*/  MUFU.EX2 R39, R26 ;  /* 0x0000001a00277308 */ /* 0x0001e20000000800 */
[----:B------:R-:W-:-:S07]  /*1670*/  FMUL R36, R63, 1.4426950216293334961 ;  /* 0x3fb8aa3b3f247820 */ /* 0x000fce0000400000 */
[----:B------:R-:W-:Y:S01]  /*1680*/  MUFU.EX2 R63, R21 ;  /* 0x00000015003f7308 */ /* 0x000fe20000000800 */
[----:B0-----:R-:W-:-:S07]  /*1690*/  FMUL R26, R20, 1.4426950216293334961 ;  /* 0x3fb8aa3b141a7820 */ /* 0x001fce0000400000 */
[----:B------:R-:W-:Y:S08]  /*16a0*/  MUFU.EX2 R66, R23 ;  /* 0x0000001700427308 */ /* 0x000ff00000000800 */
[----:B------:R0:W-:Y:S01]  /*16b0*/  MUFU.EX2 R64, R22 ;  /* 0x0000001600407308 */ /* 0x0001e20000000800 */
[----:B------:R-:W-:Y:S01]  /*16c0*/  BAR.SYNC.DEFER_BLOCKING 0x0 ;  /* 0x0000000000007b1d */ /* 0x000fe20000010000 */
[----:B------:R-:W-:-:S02]  /*16d0*/  FADD R67, R67, -R60 ;  /* 0x8000003c43437221 */ /* 0x000fc40000000000 */
[----:B------:R-:W-:Y:S02]  /*16e0*/  FADD R59, R59, -R60 ;  /* 0x8000003c3b3b7221 */ /* 0x000fe40000000000 */
[----:B------:R-:W-:Y:S02]  /*16f0*/  FADD R32, -R62, R73 ;  /* 0x000000493e207221 */ /* 0x000fe40000000100 */
[--C-:B------:R-:W-:Y:S02]  /*1700*/  FADD R33, R33, -R62.reuse ;  /* 0x8000003e21217221 */ /* 0x100fe40000000000 */
[--C-:B------:R-:W-:Y:S02]  /*1710*/  FADD R35, R35, -R62.reuse ;  /* 0x8000003e23237221 */ /* 0x100fe40000000000 */
[----:B------:R-:W-:Y:S02]  /*1720*/  FADD R25, R25, -R62 ;  /* 0x8000003e19197221 */ /* 0x000fe40000000000 */
[----:B------:R-:W-:Y:S01]  /*1730*/  FMUL R67, R67, 1.4426950216293334961 ;  /* 0x3fb8aa3b43437820 */ /* 0x000fe20000400000 */
[----:B0-----:R-:W0:Y:S01]  /*1740*/  LDSM.16.M88.4 R20, [R17+0x2000] ;  /* 0x002000001114783b */ /* 0x001e220000000200 */
[----:B------:R-:W-:-:S02]  /*1750*/  FMUL R59, R59, 1.4426950216293334961 ;  /* 0x3fb8aa3b3b3b7820 */ /* 0x000fc40000400000 */
[----:B------:R-:W-:Y:S02]  /*1760*/  FMUL R65, R32, 1.4426950216293334961 ;  /* 0x3fb8aa3b20417820 */ /* 0x000fe40000400000 */
[----:B------:R-:W-:Y:S02]  /*1770*/  FMUL R33, R33, 1.4426950216293334961 ;  /* 0x3fb8aa3b21217820 */ /* 0x000fe40000400000 */
[----:B------:R-:W-:Y:S02]  /*1780*/  FMUL R28, R35, 1.4426950216293334961 ;  /* 0x3fb8aa3b231c7820 */ /* 0x000fe40000400000 */
[----:B------:R-:W-:Y:S01]  /*1790*/  FMUL R25, R25, 1.4426950216293334961 ;  /* 0x3fb8aa3b19197820 */ /* 0x000fe20000400000 */
[----:B------:R-:W-:Y:S08]  /*17a0*/  MUFU.EX2 R24, R24 ;  /* 0x0000001800187308 */ /* 0x000ff00000000800 */
[----:B------:R-:W1:Y:S08]  /*17b0*/  MUFU.EX2 R69, R67 ;  /* 0x0000004300457308 */ /* 0x000e700000000800 */
[----:B------:R-:W-:Y:S08]  /*17c0*/  MUFU.EX2 R68, R59 ;  /* 0x0000003b00447308 */ /* 0x000ff00000000800 */
[----:B------:R2:W-:Y:S08]  /*17d0*/  MUFU.EX2 R30, R33 ;  /* 0x00000021001e7308 */ /* 0x0005f00000000800 */
[----:B------:R-:W3:Y:S01]  /*17e0*/  MUFU.EX2 R57, R26 ;  /* 0x0000001a00397308 */ /* 0x000ee20000000800 */
[----:B--2---:R-:W2:Y:S07]  /*17f0*/  LDSM.16.M88.4 R32, [R17+0x2200] ;  /* 0x002200001120783b */ /* 0x004eae0000000200 */
[----:B------:R-:W-:Y:S08]  /*1800*/  MUFU.EX2 R36, R36 ;  /* 0x0000002400247308 */ /* 0x000ff00000000800 */
[----:B------:R3:W-:Y:S08]  /*1810*/  MUFU.EX2 R38, R28 ;  /* 0x0000001c00267308 */ /* 0x0007f00000000800 */
[----:B------:R-:W4:Y:S08]  /*1820*/  MUFU.EX2 R59, R25 ;  /* 0x00000019003b7308 */ /* 0x000f300000000800 */
[----:B------:R-:W5:Y:S01]  /*1830*/  MUFU.EX2 R65, R65 ;  /* 0x0000004100417308 */ /* 0x000f620000000800 */
[----:B------:R-:W-:-:S02]  /*1840*/  FADD R29, R29, -R62 ;  /* 0x8000003e1d1d7221 */ /* 0x000fc40000000000 */
[--C-:B------:R-:W-:Y:S02]  /*1850*/  FADD R31, R31, -R62.reuse ;  /* 0x8000003e1f1f7221 */ /* 0x100fe40000000000 */
[----:B------:R-:W-:Y:S02]  /*1860*/  FMUL R67, R29, 1.4426950216293334961 ;  /* 0x3fb8aa3b1d437820 */ /* 0x000fe40000400000 */
[----:B------:R-:W-:Y:S01]  /*1870*/  FADD R27, R27, -R62 ;  /* 0x8000003e1b1b7221 */ /* 0x000fe20000000000 */
[----:B-1----:R-:W-:Y:S01]  /*1880*/  F2FP.PACK_AB R29, R69, R24 ;  /* 0x00000018451d723e */ /* 0x002fe200000000ff */
[----:B------:R-:W-:Y:S01]  /*1890*/  FADD R73, R24, R69 ;  /* 0x0000004518497221 */ /* 0x000fe20000000000 */
[----:B---3--:R-:W-:Y:S01]  /*18a0*/  F2FP.PACK_AB R28, R57, R30 ;  /* 0x0000001e391c723e */ /* 0x008fe200000000ff */
[----:B------:R-:W-:Y:S01]  /*18b0*/  FADD R71, R30, R57 ;  /* 0x000000391e477221 */ /* 0x000fe20000000000 */
[----:B----4-:R-:W-:Y:S01]  /*18c0*/  F2FP.PACK_AB R30, R59, R38 ;  /* 0x000000263b1e723e */ /* 0x010fe200000000ff */
[----:B------:R-:W-:Y:S01]  /*18d0*/  FMUL R69, R31, 1.4426950216293334961 ;  /* 0x3fb8aa3b1f457820 */ /* 0x000fe20000400000 */
[----:B------:R-:W-:Y:S01]  /*18e0*/  F2FP.PACK_AB R31, R39, R36 ;  /* 0x00000024271f723e */ /* 0x000fe200000000ff */
[----:B------:R-:W-:-:S02]  /*18f0*/  FADD R61, R61, -R60 ;  /* 0x8000003c3d3d7221 */ /* 0x000fc40000000000 */
[----:B------:R-:W-:Y:S02]  /*1900*/  FMUL R70, R27, 1.4426950216293334961 ;  /* 0x3fb8aa3b1b467820 */ /* 0x000fe40000400000 */
[C---:B------:R-:W-:Y:S02]  /*1910*/  FMUL R50, R64.reuse, R50 ;  /* 0x0000003240327220 */ /* 0x040fe40000400000 */
[----:B------:R-:W-:Y:S02]  /*1920*/  FMUL R51, R64, R51 ;  /* 0x0000003340337220 */ /* 0x000fe40000400000 */
[C---:B-----5:R-:W-:Y:S02]  /*1930*/  FMUL R48, R65.reuse, R48 ;  /* 0x0000003041307220 */ /* 0x060fe40000400000 */
[----:B------:R-:W-:Y:S01]  /*1940*/  FMUL R49, R65, R49 ;  /* 0x0000003141317220 */ /* 0x000fe20000400000 */
[----:B------:R-:W1:Y:S01]  /*1950*/  MUFU.EX2 R67, R67 ;  /* 0x0000004300437308 */ /* 0x000e620000000800 */
[----:B------:R-:W-:Y:S01]  /*1960*/  FMUL R61, R61, 1.4426950216293334961 ;  /* 0x3fb8aa3b3d3d7820 */ /* 0x000fe20000400000 */
[----:B------:R-:W-:Y:S01]  /*1970*/  LDSM.16.M88.4 R24, [R17+0x2400] ;  /* 0x002400001118783b */ /* 0x000fe20000000200 */
[----:B------:R-:W-:-:S03]  /*1980*/  FADD R37, R37, -R62 ;  /* 0x8000003e25257221 */ /* 0x000fc60000000000 */
[----:B0-----:R-:W-:Y:S02]  /*1990*/  HMMA.16816.F32 R48, R28, R20, R48 ;  /* 0x000000141c30723c */ /* 0x001fe40000001830 */
[----:B------:R-:W0:Y:S01]  /*19a0*/  MUFU.EX2 R70, R70 ;  /* 0x0000004600467308 */ /* 0x000e220000000800 */
[----:B------:R-:W-:Y:S02]  /*19b0*/  FADD R36, R36, R73 ;  /* 0x0000004924247221 */ /* 0x000fe40000000000 */
[----:B------:R-:W-:Y:S02]  /*19c0*/  FADD R56, R38, R71 ;  /* 0x0000004726387221 */ /* 0x000fe40000000000 */
[----:B------:R-:W-:-:S03]  /*19d0*/  FMUL R20, R37, 1.4426950216293334961 ;  /* 0x3fb8aa3b25147820 */ /* 0x000fc60000400000 */
[----:B------:R-:W-:Y:S01]  /*19e0*/  MUFU.EX2 R61, R61 ;  /* 0x0000003d003d7308 */ /* 0x000fe20000000800 */
[----:B------:R-:W-:Y:S02]  /*19f0*/  FADD R58, R39, R36 ;  /* 0x00000024273a7221 */ /* 0x000fe40000000000 */
[----:B------:R-:W-:Y:S01]  /*1a00*/  FADD R56, R59, R56 ;  /* 0x000000383b387221 */ /* 0x000fe20000000000 */
[----:B------:R-:W-:Y:S04]  /*1a10*/  LDSM.16.M88.4 R36, [R17+0x2600] ;  /* 0x002600001124783b */ /* 0x000fe80000000200 */
[----:B------:R-:W3:Y:S01]  /*1a20*/  MUFU.EX2 R69, R69 ;  /* 0x0000004500457308 */ /* 0x000ee20000000800 */
[C---:B------:R-:W-:Y:S02]  /*1a30*/  FMUL R54, R64.reuse, R54 ;  /* 0x0000003640367220 */ /* 0x040fe40000400000 */
[----:B------:R-:W-:-:S05]  /*1a40*/  FMUL R55, R64, R55 ;  /* 0x0000003740377220 */ /* 0x000fca0000400000 */
[----:B------:R-:W4:Y:S01]  /*1a50*/  MUFU.EX2 R20, R20 ;  /* 0x0000001400147308 */ /* 0x000f220000000800 */
[C---:B------:R-:W-:Y:S02]  /*1a60*/  FMUL R52, R65.reuse, R52 ;  /* 0x0000003441347220 */ /* 0x040fe40000400000 */
[----:B------:R-:W-:Y:S02]  /*1a70*/  FMUL R53, R65, R53 ;  /* 0x0000003541357220 */ /* 0x000fe40000400000 */
[----:B------:R-:W-:Y:S02]  /*1a80*/  FADD R57, R63, R58 ;  /* 0x0000003a3f397221 */ /* 0x000fe40000000000 */
[----:B-1----:R-:W-:Y:S02]  /*1a90*/  FADD R21, R67, R56 ;  /* 0x0000003843157221 */ /* 0x002fe40000000000 */
[----:B------:R-:W-:Y:S02]  /*1aa0*/  FADD R58, R68, R57 ;  /* 0x00000039443a7221 */ /* 0x000fe40000000000 */
[----:B0-----:R-:W-:Y:S01]  /*1ab0*/  FADD R56, R70, R21 ;  /* 0x0000001546387221 */ /* 0x001fe20000000000 */
[----:B--2---:R-:W-:Y:S03]  /*1ac0*/  HMMA.16816.F32 R52, R28, R32, R52 ;  /* 0x000000201c34723c */ /* 0x004fe60000001834 */
[----:B---3--:R-:W-:-:S04]  /*1ad0*/  FADD R21, R69, R56 ;  /* 0x0000003845157221 */ /* 0x008fc80000000000 */
[----:B------:R-:W-:Y:S02]  /*1ae0*/  FADD R33, R61, R58 ;  /* 0x0000003a3d217221 */ /* 0x000fe40000000000 */
[----:B----4-:R-:W-:Y:S02]  /*1af0*/  FADD R21, R20, R21 ;  /* 0x0000001514157221 */ /* 0x010fe40000000000 */
[----:B------:R-:W-:-:S03]  /*1b00*/  FADD R33, R66, R33 ;  /* 0x0000002142217221 */ /* 0x000fc60000000000 */
[----:B------:R-:W0:Y:S04]  /*1b10*/  SHFL.BFLY PT, R32, R21, 0x2, 0x1f ;  /* 0x0c401f0015207f89 */ /* 0x000e2800000e0000 */
[----:B------:R-:W1:Y:S01]  /*1b20*/  SHFL.BFLY PT, R88, R33, 0x2, 0x1f ;  /* 0x0c401f0021587f89 */ /* 0x000e6200000e0000 */
[----:B------:R-:W-:Y:S01]  /*1b30*/  FMUL R58, R64, R46 ;  /* 0x0000002e403a7220 */ /* 0x000fe20000400000 */
[----:B------:R-:W-:Y:S01]  /*1b40*/  F2FP.PACK_AB R46, R20, R69 ;  /* 0x00000045142e723e */ /* 0x000fe200000000ff */
[----:B------:R-:W-:Y:S01]  /*1b50*/  FMUL R59, R64, R47 ;  /* 0x0000002f403b7220 */ /* 0x000fe20000400000 */
[----:B------:R-:W-:Y:S01]  /*1b60*/  F2FP.PACK_AB R47, R66, R61 ;  /* 0x0000003d422f723e */ /* 0x000fe200000000ff */
[C---:B------:R-:W-:Y:S01]  /*1b70*/  FMUL R56, R65.reuse, R44 ;  /* 0x0000002c41387220 */ /* 0x040fe20000400000 */
[----:B------:R-:W-:Y:S01]  /*1b80*/  F2FP.PACK_AB R44, R70, R67 ;  /* 0x00000043462c723e */ /* 0x000fe200000000ff */
[----:B------:R-:W-:Y:S01]  /*1b90*/  FMUL R57, R65, R45 ;  /* 0x0000002d41397220 */ /* 0x000fe20000400000 */
[----:B------:R-:W-:Y:S01]  /*1ba0*/  F2FP.PACK_AB R45, R68, R63 ;  /* 0x0000003f442d723e */ /* 0x000fe200000000ff */
[----:B------:R-:W-:-:S02]  /*1bb0*/  FMUL R42, R64, R42 ;  /* 0x0000002a402a7220 */ /* 0x000fc40000400000 */
[----:B------:R-:W-:Y:S02]  /*1bc0*/  FMUL R43, R64, R43 ;  /* 0x0000002b402b7220 */ /* 0x000fe40000400000 */
[C---:B------:R-:W-:Y:S02]  /*1bd0*/  FMUL R40, R65.reuse, R40 ;  /* 0x0000002841287220 */ /* 0x040fe40000400000 */
[----:B------:R-:W-:Y:S01]  /*1be0*/  FMUL R41, R65, R41 ;  /* 0x0000002941297220 */ /* 0x000fe20000400000 */
[----:B------:R-:W-:Y:S01]  /*1bf0*/  HMMA.16816.F32 R48, R44, R22, R48 ;  /* 0x000000162c30723c */ /* 0x000fe20000001830 */
[----:B0-----:R-:W-:Y:S02]  /*1c00*/  FADD R32, R21, R32 ;  /* 0x0000002015207221 */ /* 0x001fe40000000000 */
[----:B-1----:R-:W-:Y:S01]  /*1c10*/  FADD R88, R33, R88 ;  /* 0x0000005821587221 */ /* 0x002fe20000000000 */
[----:B------:R-:W-:-:S04]  /*1c20*/  UIADD3 UR4, UP0, UR4, 0x20, URZ ;  /* 0x0000002004047890 */ /* 0x000fc8000ff1e03f */
[C---:B------:R-:W-:Y:S01]  /*1c30*/  HMMA.16816.F32 R40, R28.reuse, R24, R40 ;  /* 0x000000181c28723c */ /* 0x040fe20000001828 */
[----:B------:R-:W0:Y:S04]  /*1c40*/  SHFL.BFLY PT, R21, R32, 0x1, 0x1f ;  /* 0x0c201f0020157f89 */ /* 0x000e2800000e0000 */
[----:B------:R-:W1:Y:S01]  /*1c50*/  SHFL.BFLY PT, R23, R88, 0x1, 0x1f ;  /* 0x0c201f0058177f89 */ /* 0x000e6200000e0000 */
[----:B------:R-:W-:Y:S02]  /*1c60*/  UIADD3.X UR5, URZ, UR5, URZ, UP0, !UPT ;  /* 0x000000053f057290 */ /* 0x000fe400087fe43f */
[----:B------:R-:W-:Y:S01]  /*1c70*/  HMMA.16816.F32 R28, R28, R36, R56 ;  /* 0x000000241c1c723c */ /* 0x000fe20000001838 */
[----:B------:R-:W-:-:S03]  /*1c80*/  ISETP.LE.U32.AND P0, PT, R8, UR4, PT ;  /* 0x0000000408007c0c */ /* 0x000fc6000bf03070 */
[----:B------:R-:W-:-:S04]  /*1c90*/  MOV R22, UR5 ;  /* 0x0000000500167c02 */ /* 0x000fc80008000f00 */
[----:B------:R-:W-:Y:S01]  /*1ca0*/  ISETP.GE.U32.AND.EX P0, PT, R22, RZ, PT, P0 ;  /* 0x000000ff1600720c */ /* 0x000fe20003f06100 */
[----:B------:R-:W-:Y:S01]  /*1cb0*/  HMMA.16816.F32 R52, R44, R34, R52 ;  /* 0x000000222c34723c */ /* 0x000fe20000001834 */
[----:B------:R-:W-:Y:S02]  /*1cc0*/  IMAD.MOV.U32 R20, RZ, RZ, 0x20 ;  /* 0x00000020ff147424 */ /* 0x000fe400078e00ff */
[----:B------:R-:W-:-:S05]  /*1cd0*/  IMAD.MOV.U32 R73, RZ, RZ, R62 ;  /* 0x000000ffff497224 */ /* 0x000fca00078e003e */
[----:B------:R-:W-:Y:S01]  /*1ce0*/  HMMA.16816.F32 R40, R44, R26, R40 ;  /* 0x0000001a2c28723c */ /* 0x000fe20000001828 */
[----:B0-----:R-:W-:Y:S02]  /*1cf0*/  FADD R21, R32, R21 ;  /* 0x0000001520157221 */ /* 0x001fe40000000000 */
[----:B-1----:R-:W-:-:S05]  /*1d00*/  FADD R23, R88, R23 ;  /* 0x0000001758177221 */ /* 0x002fca0000000000 */
[----:B------:R-:W-:Y:S01]  /*1d10*/  HMMA.16816.F32 R44, R44, R38, R28 ;  /* 0x000000262c2c723c */ /* 0x000fe2000000181c */
[C---:B------:R-:W-:Y:S02]  /*1d20*/  IMAD R16, R20.reuse, c[0x0][0x1b4], R16 ;  /* 0x00006d0014107a24 */ /* 0x040fe400078e0210 */
[----:B------:R-:W-:Y:S02]  /*1d30*/  IMAD R15, R20, c[0x0][0x1a4], R15 ;  /* 0x00006900140f7a24 */ /* 0x000fe400078e020f */
[----:B------:R-:W-:Y:S02]  /*1d40*/  FFMA R9, R64, R9, R23 ;  /* 0x0000000940097223 */ /* 0x000fe40000000017 */
[----:B------:R-:W-:Y:S02]  /*1d50*/  FFMA R10, R65, R10, R21 ;  /* 0x0000000a410a7223 */ /* 0x000fe40000000015 */
[----:B------:R-:W-:Y:S01]  /*1d60*/  IMAD.MOV.U32 R89, RZ, RZ, R60 ;  /* 0x000000ffff597224 */ /* 0x000fe200078e003c */
[----:B------:R-:W-:Y:S01]  /*1d70*/  @P0 CALL.REL.NOINC `(.L_x_0) ;  /* 0x0000001000000944 */ /* 0x000fe20003c00000 */
[----:B------:R-:W-:Y:S05]  /*1d80*/  BRA `(.L_x_1) ;  /* 0xffffef4000007947 */ /* 0x000fea000383ffff */
.L_x_0:
[----:B------:R-:W-:-:S01]  /*1d90*/  NOP ;  /* 0x0000000000007918 */ /* 0x000fc20000000000 */
[----:B------:R-:W-:Y:S01]  /*1da0*/  MOV R23, R10 ;  /* 0x0000000a00177202 */ /* 0x000fe20000000f00 */
[----:B------:R-:W-:Y:S01]  /*1db0*/  IMAD.MOV.U32 R22, RZ, RZ, R9 ;  /* 0x000000ffff167224 */ /* 0x000fe200078e0009 */
[----:B------:R-:W-:Y:S01]  /*1dc0*/  SHF.R.U32.HI R16, RZ, 0x1, R14 ;  /* 0x00000001ff107819 */ /* 0x000fe2000001160e */
[----:B------:R-:W-:Y:S01]  /*1dd0*/  IMAD.SHL.U32 R9, R14, 0x4, RZ ;  /* 0x000000040e097824 */ /* 0x000fe200078e00ff */
[C---:B------:R-:W-:Y:S01]  /*1de0*/  FSETP.GEU.AND P2, PT, R23.reuse, 1.175494350822287508e-38, PT ;  /* 0x008000001700780b */ /* 0x040fe20003f4e000 */
[----:B------:R-:W-:Y:S01]  /*1df0*/  FMUL R2, R23, 8388608 ;  /* 0x4b00000017027820 */ /* 0x000fe20000400000 */
[----:B------:R-:W-:Y:S01]  /*1e00*/  LOP3.LUT R10, R4, 0x38, RZ, 0xc0, !PT ;  /* 0x00000038040a7812 */ /* 0x000fe200078ec0ff */
[----:B------:R-:W-:Y:S01]  /*1e10*/  FMUL R3, R22, 8388608 ;  /* 0x4b00000016037820 */ /* 0x000fe20000400000 */
[----:B------:R-:W-:Y:S01]  /*1e20*/  LOP3.LUT R15, R9, 0x1c0, RZ, 0xc0, !PT ;  /* 0x000001c0090f7812 */ /* 0x000fe200078ec0ff */
[----:B------:R-:W-:Y:S01]  /*1e30*/  IMAD.MOV.U32 R34, RZ, RZ, 0x3dc6b27f ;  /* 0x3dc6b27fff227424 */ /* 0x000fe200078e00ff */
[----:B------:R-:W-:Y:S01]  /*1e40*/  FSEL R2, R2, R23, !P2 ;  /* 0x0000001702027208 */ /* 0x000fe20005000000 */
[----:B------:R-:W-:Y:S01]  /*1e50*/  BAR.SYNC.DEFER_BLOCKING 0x0 ;  /* 0x0000000000007b1d */ /* 0x000fe20000010000 */
[----:B------:R-:W-:Y:S01]  /*1e60*/  LOP3.LUT R16, R16, 0x4, RZ, 0xc0, !PT ;  /* 0x0000000410107812 */ /* 0x000fe200078ec0ff */
[----:B------:R-:W-:Y:S01]  /*1e70*/  IMAD R11, R11, c[0x0][0x1c8], RZ ;  /* 0x000072000b0b7a24 */ /* 0x000fe200078e02ff */
[----:B------:R-:W-:-:S02]  /*1e80*/  IADD3 R0, R2, -0x3f3504f3, RZ ;  /* 0xc0cafb0d02007810 */ /* 0x000fc40007ffe0ff */
[----:B------:R-:W-:Y:S02]  /*1e90*/  LOP3.LUT R8, R4, 0x78, RZ, 0xc0, !PT ;  /* 0x0000007804087812 */ /* 0x000fe400078ec0ff */
[----:B------:R-:W-:Y:S02]  /*1ea0*/  LOP3.LUT R9, R0, 0xff800000, RZ, 0xc0, !PT ;  /* 0xff80000000097812 */ /* 0x000fe400078ec0ff */
[----:B------:R-:W-:Y:S01]  /*1eb0*/  IADD3 R0, R16, R10, R15 ;  /* 0x0000000a10007210 */ /* 0x000fe20007ffe00f */
[----:B------:R-:W-:Y:S01]  /*1ec0*/  IMAD R10, R13, c[0x0][0x1c0], RZ ;  /* 0x000070000d0a7a24 */ /* 0x000fe200078e02ff */
[----:B------:R-:W-:Y:S01]  /*1ed0*/  LOP3.LUT R16, R4, 0x780, RZ, 0xc0, !PT ;  /* 0x0000078004107812 */ /* 0x000fe200078ec0ff */
[----:B------:R-:W-:Y:S01]  /*1ee0*/  IMAD R15, R12, c[0x0][0x1c4], RZ ;  /* 0x000071000c0f7a24 */ /* 0x000fe200078e02ff */
[----:B------:R-:W-:Y:S01]  /*1ef0*/  LOP3.LUT R21, R14, 0xc, RZ, 0xc0, !PT ;  /* 0x0000000c0e157812 */ /* 0x000fe200078ec0ff */
[----:B------:R-:W-:Y:S01]  /*1f00*/  IMAD.SHL.U32 R4, R10, 0x2, RZ ;  /* 0x000000020a047824 */ /* 0x000fe200078e00ff */
[----:B------:R-:W-:Y:S01]  /*1f10*/  FSETP.GEU.AND P3, PT, R22, 1.175494350822287508e-38, PT ;  /* 0x008000001600780b */ /* 0x000fe20003f6e000 */
[----:B------:R-:W-:Y:S01]  /*1f20*/  IMAD.SHL.U32 R17, R15, 0x2, RZ ;  /* 0x000000020f117824 */ /* 0x000fe200078e00ff */
[----:B------:R-:W-:Y:S01]  /*1f30*/  LEA R25, R21, R6, 0x4 ;  /* 0x0000000615197211 */ /* 0x000fe200078e20ff */
[----:B------:R-:W-:Y:S01]  /*1f40*/  IMAD R19, R7, 0x4, R8 ;  /* 0x0000000407137824 */ /* 0x000fe200078e0208 */
[----:B------:R-:W-:Y:S01]  /*1f50*/  FSEL R3, R3, R22, !P3 ;  /* 0x0000001603037208 */ /* 0x000fe20005800000 */
[----:B------:R0:W1:Y:S01]  /*1f60*/  I2F R8, R9 ;  /* 0x0000000900087306 */ /* 0x0000620000201400 */
[----:B------:R-:W-:Y:S01]  /*1f70*/  LOP3.LUT P0, RZ, R14, 0x80, RZ, 0xc0, !PT ;  /* 0x000000800eff7812 */ /* 0x000fe2000780c0ff */
[----:B------:R-:W-:Y:S01]  /*1f80*/  IMAD.U32 R16, R25, 0x20, R16 ;  /* 0x0000002019107824 */ /* 0x000fe200078e0010 */
[----:B------:R-:W-:Y:S01]  /*1f90*/  SHF.R.S32.HI R6, RZ, 0x4, R14 ;  /* 0x00000004ff067819 */ /* 0x000fe2000001140e */
[----:B------:R-:W-:Y:S01]  /*1fa0*/  IMAD.HI R14, R10, 0x2, RZ ;  /* 0x000000020a0e7827 */ /* 0x000fe200078e02ff */
[----:B------:R-:W-:-:S02]  /*1fb0*/  IADD3 R4, P4, P5, R17, c[0x0][0x178], R4 ;  /* 0x00005e0011047a10 */ /* 0x000fc40007d9e004 */
[----:B------:R-:W-:Y:S01]  /*1fc0*/  IADD3 R7, R3, -0x3f3504f3, RZ ;  /* 0xc0cafb0d03077810 */ /* 0x000fe20007ffe0ff */
[----:B------:R-:W-:Y:S01]  /*1fd0*/  IMAD.HI R17, R15, 0x2, RZ ;  /* 0x000000020f117827 */ /* 0x000fe200078e02ff */
[----:B------:R-:W-:Y:S02]  /*1fe0*/  FSEL R15, RZ, -23, P2 ;  /* 0xc1b80000ff0f7808 */ /* 0x000fe40001000000 */
[----:B------:R-:W-:Y:S01]  /*1ff0*/  FSETP.GT.AND P2, PT, |R23|, 8.50705917302346158658e+37, PT ;  /* 0x7e8000001700780b */ /* 0x000fe20003f44200 */
[----:B0-----:R-:W-:Y:S01]  /*2000*/  IMAD.IADD R9, R2, 0x1, -R9 ;  /* 0x0000000102097824 */ /* 0x001fe200078e0a09 */
[----:B------:R-:W-:Y:S02]  /*2010*/  IADD3.X R14, R17, c[0x0][0x17c], R14, P4, P5 ;  /* 0x00005f00110e7a10 */ /* 0x000fe400027ea40e */
[----:B------:R-:W-:Y:S01]  /*2020*/  FSETP.GEU.AND P4, PT, |R23|, 1.175494350822287508e-38, PT ;  /* 0x008000001700780b */ /* 0x000fe20003f8e200 */
[----:B------:R-:W-:Y:S01]  /*2030*/  FADD R9, R9, -1 ;  /* 0xbf80000009097421 */ /* 0x000fe20000000000 */
[----:B------:R-:W-:Y:S01]  /*2040*/  LOP3.LUT R20, R7, 0xff800000, RZ, 0xc0, !PT ;  /* 0xff80000007147812 */ /* 0x000fe200078ec0ff */
[----:B-1----:R-:W-:Y:S01]  /*2050*/  FFMA.FTZ R15, R8, 1.1920928955078125e-07, R15 ;  /* 0x34000000080f7823 */ /* 0x002fe2000001000f */
[----:B------:R-:W-:-:S02]  /*2060*/  FSETP.GT.AND P1, PT, |R22|, 8.50705917302346158658e+37, PT ;  /* 0x7e8000001600780b */ /* 0x000fc40003f24200 */
[----:B------:R-:W-:Y:S01]  /*2070*/  FSEL R18, RZ, -23, P3 ;  /* 0xc1b80000ff127808 */ /* 0x000fe20001800000 */
[----:B------:R-:W0:Y:S01]  /*2080*/  I2F R7, R20 ;  /* 0x0000001400077306 */ /* 0x000e220000201400 */
[----:B------:R-:W-:Y:S01]  /*2090*/  FSETP.GEU.AND P3, PT, |R22|, 1.175494350822287508e-38, PT ;  /* 0x008000001600780b */ /* 0x000fe20003f6e200 */
[----:B------:R-:W-:Y:S01]  /*20a0*/  @P2 FMUL R23, R23, 0.25 ;  /* 0x3e80000017172820 */ /* 0x000fe20000400000 */
[----:B------:R-:W-:Y:S01]  /*20b0*/  SGXT R6, R6, 0x1 ;  /* 0x000000010606781a */ /* 0x000fe20000000200 */
[----:B------:R-:W-:Y:S01]  /*20c0*/  @P2 FMUL R44, R44, 0.25 ;  /* 0x3e8000002c2c2820 */ /* 0x000fe20000400000 */
[----:B------:R-:W-:Y:S01]  /*20d0*/  LEA R38, R21, R16, 0x1 ;  /* 0x0000001015267211 */ /* 0x000fe200078e08ff */
[----:B------:R-:W-:Y:S01]  /*20e0*/  @!P4 FMUL R23, R23, 16777216 ;  /* 0x4b8000001717c820 */ /* 0x000fe20000400000 */
[----:B------:R-:W-:Y:S01]  /*20f0*/  LOP3.LUT R32, R19, 0x808, R6, 0x78, !PT ;  /* 0x0000080813207812 */ /* 0x000fe200078e7806 */
[----:B------:R-:W-:Y:S01]  /*2100*/  FFMA.FTZ R6, R9, R34, -0.16845393180847167969 ;  /* 0xbe2c7f3009067423 */ /* 0x000fe20000010022 */
[----:B------:R-:W-:Y:S01]  /*2110*/  LOP3.LUT R5, R5, 0x1f8, RZ, 0xc0, !PT ;  /* 0x000001f805057812 */ /* 0x000fe200078ec0ff */
[----:B------:R-:W-:Y:S01]  /*2120*/  @P1 FMUL R22, R22, 0.25 ;  /* 0x3e80000016161820 */ /* 0x000fe20000400000 */
[----:B------:R-:W1:Y:S01]  /*2130*/  MUFU.RCP R16, R23 ;  /* 0x0000001700107308 */ /* 0x000e620000001000 */
[----:B------:R-:W-:-:S02]  /*2140*/  FFMA.FTZ R6, R9, R6, 0.1716887056827545166 ;  /* 0x3e2fcf2a09067423 */ /* 0x000fc40000010006 */
[----:B------:R-:W-:Y:S02]  /*2150*/  @!P3 FMUL R22, R22, 16777216 ;  /* 0x4b8000001616b820 */ /* 0x000fe40000400000 */
[----:B0-----:R-:W-:Y:S02]  /*2160*/  FFMA.FTZ R18, R7, 1.1920928955078125e-07, R18 ;  /* 0x3400000007127823 */ /* 0x001fe40000010012 */
[----:B------:R-:W-:Y:S01]  /*2170*/  @P2 FMUL R40, R40, 0.25 ;  /* 0x3e80000028282820 */ /* 0x000fe20000400000 */
[----:B------:R0:W2:Y:S01]  /*2180*/  MUFU.RCP R7, R22 ;  /* 0x0000001600077308 */ /* 0x0000a20000001000 */
[----:B------:R-:W-:Y:S02]  /*2190*/  FFMA.FTZ R6, R9, R6, -0.17900948226451873779 ;  /* 0xbe374e4309067423 */ /* 0x000fe40000010006 */
[----:B------:R-:W-:Y:S02]  /*21a0*/  @!P4 FMUL R44, R44, 16777216 ;  /* 0x4b8000002c2cc820 */ /* 0x000fe40000400000 */
[----:B------:R-:W-:-:S02]  /*21b0*/  @!P4 FMUL R40, R40, 16777216 ;  /* 0x4b8000002828c820 */ /* 0x000fc40000400000 */
[----:B------:R-:W-:Y:S02]  /*21c0*/  @P1 FMUL R47, R47, 0.25 ;  /* 0x3e8000002f2f1820 */ /* 0x000fe40000400000 */
[----:B------:R-:W-:Y:S02]  /*21d0*/  @P1 FMUL R46, R46, 0.25 ;  /* 0x3e8000002e2e1820 */ /* 0x000fe40000400000 */
[----:B------:R-:W-:Y:S02]  /*21e0*/  @P1 FMUL R43, R43, 0.25 ;  /* 0x3e8000002b2b1820 */ /* 0x000fe40000400000 */
[----:B------:R-:W-:Y:S02]  /*21f0*/  @P1 FMUL R42, R42, 0.25 ;  /* 0x3e8000002a2a1820 */ /* 0x000fe40000400000 */
[----:B------:R-:W-:Y:S02]  /*2200*/  @P1 FMUL R55, R55, 0.25 ;  /* 0x3e80000037371820 */ /* 0x000fe40000400000 */
[----:B------:R-:W-:-:S02]  /*2210*/  @P1 FMUL R54, R54, 0.25 ;  /* 0x3e80000036361820 */ /* 0x000fc40000400000 */
[----:B------:R-:W-:Y:S02]  /*2220*/  @P1 FMUL R51, R51, 0.25 ;  /* 0x3e80000033331820 */ /* 0x000fe40000400000 */
[----:B------:R-:W-:Y:S01]  /*2230*/  @P1 FMUL R50, R50, 0.25 ;  /* 0x3e80000032321820 */ /* 0x000fe20000400000 */
[----:B------:R-:W-:Y:S01]  /*2240*/  ISETP.GE.U32.AND P1, PT, R3, 0x7f800000, PT ;  /* 0x7f8000000300780c */ /* 0x000fe20003f26070 */
[----:B------:R-:W-:Y:S02]  /*2250*/  FFMA.FTZ R6, R9, R6, 0.20512372255325317383 ;  /* 0x3e520bf409067423 */ /* 0x000fe40000010006 */
[----:B------:R-:W-:Y:S02]  /*2260*/  @P2 FMUL R48, R48, 0.25 ;  /* 0x3e80000030302820 */ /* 0x000fe40000400000 */
[----:B------:R-:W-:Y:S02]  /*2270*/  @P2 FMUL R45, R45, 0.25 ;  /* 0x3e8000002d2d2820 */ /* 0x000fe40000400000 */
[----:B------:R-:W-:-:S02]  /*2280*/  @P2 FMUL R41, R41, 0.25 ;  /* 0x3e80000029292820 */ /* 0x000fc40000400000 */
[----:B-1----:R-:W-:Y:S01]  /*2290*/  FMUL R17, R16, R44 ;  /* 0x0000002c10117220 */ /* 0x002fe20000400000 */
[----:B------:R-:W-:Y:S01]  /*22a0*/  LOP3.LUT R44, R38, 0x18, RZ, 0x3c, !PT ;  /* 0x00000018262c7812 */ /* 0x000fe200078e3cff */
[----:B0-----:R-:W-:Y:S01]  /*22b0*/  FMUL R22, R16, R40 ;  /* 0x0000002810167220 */ /* 0x001fe20000400000 */
[----:B------:R-:W-:Y:S01]  /*22c0*/  LOP3.LUT R40, R38, 0x8, RZ, 0x3c, !PT ;  /* 0x0000000826287812 */ /* 0x000fe200078e3cff */
[----:B------:R-:W-:Y:S02]  /*22d0*/  @!P3 FMUL R47, R47, 16777216 ;  /* 0x4b8000002f2fb820 */ /* 0x000fe40000400000 */
[----:B------:R-:W-:Y:S01]  /*22e0*/  @!P3 FMUL R46, R46, 16777216 ;  /* 0x4b8000002e2eb820 */ /* 0x000fe20000400000 */
[----:B------:R-:W-:Y:S01]  /*22f0*/  F2FP.PACK_AB R29, R17, R22 ;  /* 0x00000016111d723e */ /* 0x000fe200000000ff */
[----:B------:R-:W-:Y:S02]  /*2300*/  @!P3 FMUL R43, R43, 16777216 ;  /* 0x4b8000002b2bb820 */ /* 0x000fe40000400000 */
[----:B------:R-:W-:-:S02]  /*2310*/  @!P3 FMUL R42, R42, 16777216 ;  /* 0x4b8000002a2ab820 */ /* 0x000fc40000400000 */
[----:B------:R-:W-:Y:S02]  /*2320*/  @!P3 FMUL R55, R55, 16777216 ;  /* 0x4b8000003737b820 */ /* 0x000fe40000400000 */
[----:B------:R-:W-:Y:S02]  /*2330*/  @!P3 FMUL R54, R54, 16777216 ;  /* 0x4b8000003636b820 */ /* 0x000fe40000400000 */
[----:B------:R-:W-:Y:S02]  /*2340*/  @!P3 FMUL R51, R51, 16777216 ;  /* 0x4b8000003333b820 */ /* 0x000fe40000400000 */
[----:B------:R-:W-:Y:S02]  /*2350*/  @!P3 FMUL R50, R50, 16777216 ;  /* 0x4b8000003232b820 */ /* 0x000fe40000400000 */
[----:B------:R-:W-:Y:S02]  /*2360*/  FFMA.FTZ R6, R9, R6, -0.24046532809734344482 ;  /* 0xbe763c8b09067423 */ /* 0x000fe40000010006 */
[----:B------:R-:W-:-:S02]  /*2370*/  @P2 FMUL R52, R52, 0.25 ;  /* 0x3e80000034342820 */ /* 0x000fc40000400000 */
[----:B------:R-:W-:Y:S02]  /*2380*/  @!P4 FMUL R48, R48, 16777216 ;  /* 0x4b8000003030c820 */ /* 0x000fe40000400000 */
[----:B------:R-:W-:Y:S02]  /*2390*/  @P2 FMUL R53, R53, 0.25 ;  /* 0x3e80000035352820 */ /* 0x000fe40000400000 */
[----:B------:R-:W-:Y:S02]  /*23a0*/  @!P4 FMUL R45, R45, 16777216 ;  /* 0x4b8000002d2dc820 */ /* 0x000fe40000400000 */
[----:B------:R-:W-:Y:S02]  /*23b0*/  @!P4 FMUL R41, R41, 16777216 ;  /* 0x4b8000002929c820 */ /* 0x000fe40000400000 */
[----:B------:R-:W-:Y:S01]  /*23c0*/  @P2 FMUL R49, R49, 0.25 ;  /* 0x3e80000031312820 */ /* 0x000fe20000400000 */
[----:B------:R-:W-:Y:S01]  /*23d0*/  ISETP.GE.U32.AND P2, PT, R2, 0x7f800000, PT ;  /* 0x7f8000000200780c */ /* 0x000fe20003f46070 */
[----:B--2---:R-:W-:-:S02]  /*23e0*/  FMUL R8, R7, R47 ;  /* 0x0000002f07087220 */ /* 0x004fc40000400000 */
[C---:B------:R-:W-:Y:S02]  /*23f0*/  FMUL R10, R7.reuse, R46 ;  /* 0x0000002e070a7220 */ /* 0x040fe40000400000 */
[C---:B------:R-:W-:Y:S02]  /*2400*/  FMUL R19, R7.reuse, R43 ;  /* 0x0000002b07137220 */ /* 0x040fe40000400000 */
[C---:B------:R-:W-:Y:S01]  /*2410*/  FMUL R21, R7.reuse, R42 ;  /* 0x0000002a07157220 */ /* 0x040fe20000400000 */
[----:B------:R-:W-:Y:S01]  /*2420*/  LOP3.LUT R42, R38, 0x10, RZ, 0x3c, !PT ;  /* 0x00000010262a7812 */ /* 0x000fe200078e3cff */
[C---:B------:R-:W-:Y:S02]  /*2430*/  FMUL R23, R7.reuse, R55 ;  /* 0x0000003707177220 */ /* 0x040fe40000400000 */
[C---:B------:R-:W-:Y:S02]  /*2440*/  FMUL R24, R7.reuse, R54 ;  /* 0x0000003607187220 */ /* 0x040fe40000400000 */
[----:B------:R-:W-:-:S02]  /*2450*/  FMUL R26, R7, R51 ;  /* 0x00000033071a7220 */ /* 0x000fc40000400000 */
[----:B------:R-:W-:Y:S02]  /*2460*/  FMUL R27, R7, R50 ;  /* 0x00000032071b7220 */ /* 0x000fe40000400000 */
[----:B------:R-:W-:Y:S01]  /*2470*/  FFMA.FTZ R6, R9, R6, 0.28857114911079406738 ;  /* 0x3e93bf9909067423 */ /* 0x000fe20000010006 */
[----:B------:R-:W-:Y:S01]  /*2480*/  F2FP.PACK_AB R26, R23, R26 ;  /* 0x0000001a171a723e */ /* 0x000fe200000000ff */
[----:B------:R-:W-:Y:S01]  /*2490*/  @!P4 FMUL R52, R52, 16777216 ;  /* 0x4b8000003434c820 */ /* 0x000fe20000400000 */
[----:B------:R-:W-:Y:S01]  /*24a0*/  F2FP.PACK_AB R24, R24, R27 ;  /* 0x0000001b1818723e */ /* 0x000fe200000000ff */
[----:B------:R-:W-:Y:S01]  /*24b0*/  FMUL R28, R16, R48 ;  /* 0x00000030101c7220 */ /* 0x000fe20000400000 */
[----:B------:R-:W-:Y:S01]  /*24c0*/  F2FP.PACK_AB R27, R8, R19 ;  /* 0x00000013081b723e */ /* 0x000fe200000000ff */
[----:B------:R-:W-:Y:S01]  /*24d0*/  @!P4 FMUL R53, R53, 16777216 ;  /* 0x4b8000003535c820 */ /* 0x000fe20000400000 */
[----:B------:R-:W-:Y:S01]  /*24e0*/  IADD3 R19, R3, -R20, RZ ;  /* 0x8000001403137210 */ /* 0x000fe20007ffe0ff */
[----:B------:R-:W-:-:S02]  /*24f0*/  FMUL R7, R16, R45 ;  /* 0x0000002d10077220 */ /* 0x000fc40000400000 */
[C---:B------:R-:W-:Y:S02]  /*2500*/  FMUL R22, R16.reuse, R41 ;  /* 0x0000002910167220 */ /* 0x040fe40000400000 */
[----:B------:R-:W-:Y:S02]  /*2510*/  @!P4 FMUL R49, R49, 16777216 ;  /* 0x4b8000003131c820 */ /* 0x000fe40000400000 */
[----:B------:R-:W-:Y:S01]  /*2520*/  IMAD.MOV.U32 R48, RZ, RZ, c[0x0][0x1c8] ;  /* 0x00007200ff307624 */ /* 0x000fe200078e00ff */
[----:B------:R-:W-:Y:S01]  /*2530*/  F2FP.PACK_AB R31, R7, R22 ;  /* 0x00000016071f723e */ /* 0x000fe200000000ff */
[----:B------:R-:W-:Y:S02]  /*2540*/  FFMA.FTZ R6, R9, R6, -0.36067417263984680176 ;  /* 0xbeb8aa4909067423 */ /* 0x000fe40000010006 */
[----:B------:R-:W-:Y:S01]  /*2550*/  FMUL R25, R16, R52 ;  /* 0x0000003410197220 */ /* 0x000fe20000400000 */
[----:B------:R-:W-:Y:S01]  /*2560*/  LEA R7, R48, R11, 0x1 ;  /* 0x0000000b30077211 */ /* 0x000fe200078e08ff */
[----:B------:R-:W-:-:S02]  /*2570*/  FMUL R17, R16, R53 ;  /* 0x0000003510117220 */ /* 0x000fc40000400000 */
[----:B------:R-:W-:Y:S01]  /*2580*/  FMUL R16, R16, R49 ;  /* 0x0000003110107220 */ /* 0x000fe20000400000 */
[----:B------:R-:W-:Y:S01]  /*2590*/  F2FP.PACK_AB R28, R25, R28 ;  /* 0x0000001c191c723e */ /* 0x000fe200000000ff */
[----:B------:R-:W-:Y:S01]  /*25a0*/  FFMA.FTZ R6, R9, R6, 0.48089820146560668945 ;  /* 0x3ef6384a09067423 */ /* 0x000fe20000010006 */
[----:B------:R-:W-:Y:S01]  /*25b0*/  F2FP.PACK_AB R25, R10, R21 ;  /* 0x000000150a19723e */ /* 0x000fe200000000ff */
[----:B------:R-:W-:Y:S01]  /*25c0*/  FADD R19, R19, -1 ;  /* 0xbf80000013137421 */ /* 0x000fe20000000000 */
[----:B------:R-:W-:Y:S01]  /*25d0*/  F2FP.PACK_AB R30, R17, R16 ;  /* 0x00000010111e723e */ /* 0x000fe200000000ff */
[C---:B------:R-:W-:Y:S01]  /*25e0*/  FFMA.FTZ R6, R9.reuse, R6, -0.72134751081466674805 ;  /* 0xbf38aa3b09067423 */ /* 0x040fe20000010006 */
[----:B------:R-:W-:Y:S01]  /*25f0*/  LOP3.LUT R16, R32, 0x10, RZ, 0x3c, !PT ;  /* 0x0000001020107812 */ /* 0x000fe200078e3cff */
[C---:B------:R-:W-:Y:S01]  /*2600*/  IMAD R17, R48.reuse, 0x2, R7 ;  /* 0x0000000230117824 */ /* 0x040fe200078e0207 */
[----:B------:R-:W-:Y:S01]  /*2610*/  STS.64 [R32], R28 ;  /* 0x0000001c20007388 */ /* 0x000fe20000000a00 */
[----:B------:R-:W-:Y:S01]  /*2620*/  FMUL R6, R9, R6 ;  /* 0x0000000609067220 */ /* 0x000fe20000400000 */
[----:B------:R-:W-:Y:S01]  /*2630*/  LEA R10, P3, R11, R4, 0x1 ;  /* 0x000000040b0a7211 */ /* 0x000fe200078608ff */
[C---:B------:R-:W-:Y:S01]  /*2640*/  IMAD R21, R48.reuse, 0x2, R17 ;  /* 0x0000000230157824 */ /* 0x040fe200078e0211 */
[----:B------:R-:W-:Y:S01]  /*2650*/  STS.64 [R32+0x400], R30 ;  /* 0x0004001e20007388 */ /* 0x000fe20000000a00 */
[----:B------:R-:W-:Y:S01]  /*2660*/  FMUL R6, R9, R6 ;  /* 0x0000000609067220 */ /* 0x000fe20000400000 */
[-C--:B------:R-:W-:Y:S01]  /*2670*/  LEA R8, P4, R7, R4.reuse, 0x1 ;  /* 0x0000000407087211 */ /* 0x080fe200078808ff */
[----:B------:R-:W-:Y:S01]  /*2680*/  IMAD R23, R48, 0x2, R21 ;  /* 0x0000000230177824 */ /* 0x000fe200078e0215 */
[----:B------:R0:W-:Y:S01]  /*2690*/  STS.64 [R16+0x1000], R24 ;  /* 0x0010001810007388 */ /* 0x0001e20000000a00 */
[----:B------:R-:W-:Y:S01]  /*26a0*/  FFMA.FTZ R46, R9, 1.4426950216293334961, R6 ;  /* 0x3fb8aa3b092e7823 */ /* 0x000fe20000010006 */
[----:B------:R-:W-:Y:S01]  /*26b0*/  LEA R6, P5, R17, R4, 0x1 ;  /* 0x0000000411067211 */ /* 0x000fe200078a08ff */
[----:B------:R-:W-:Y:S01]  /*26c0*/  @P2 IMAD.MOV.U32 R47, RZ, RZ, 0x7f800000 ;  /* 0x7f800000ff2f2424 */ /* 0x000fe200078e00ff */
[----:B------:R1:W-:Y:S01]  /*26d0*/  STS.64 [R16+0x1400], R26 ;  /* 0x0014001a10007388 */ /* 0x0003e20000000a00 */
[-C--:B------:R-:W-:Y:S01]  /*26e0*/  LEA.HI.X.SX32 R11, R11, R14.reuse, 0x1, P3 ;  /* 0x0000000e0b0b7211 */ /* 0x080fe200018f0eff */
[----:B------:R-:W-:Y:S01]  /*26f0*/  FADD R15, R15, R46 ;  /* 0x0000002e0f0f7221 */ /* 0x000fe20000000000 */
[-C--:B------:R-:W-:Y:S01]  /*2700*/  LEA.HI.X.SX32 R9, R7, R14.reuse, 0x1, P4 ;  /* 0x0000000e07097211 */ /* 0x080fe200020f0eff */
[----:B------:R-:W-:Y:S01]  /*2710*/  BAR.SYNC.DEFER_BLOCKING 0x0 ;  /* 0x0000000000007b1d */ /* 0x000fe20000010000 */
[----:B------:R-:W-:Y:S01]  /*2720*/  LEA.HI.X.SX32 R7, R17, R14, 0x1, P5 ;  /* 0x0000000e11077211 */ /* 0x000fe200028f0eff */
[----:B------:R-:W-:Y:S01]  /*2730*/  @P2 FFMA.FTZ R15, R2, R47, +INF ;  /* 0x7f800000020f2423 */ /* 0x000fe2000001002f */
[----:B------:R-:W-:Y:S01]  /*2740*/  FSETP.NEU.AND P2, PT, R3, RZ, PT ;  /* 0x000000ff0300720b */ /* 0x000fe20003f4d000 */
[----:B0-----:R-:W-:Y:S01]  /*2750*/  IMAD R25, R48, 0x2, R23 ;  /* 0x0000000230197824 */ /* 0x001fe200078e0217 */
[----:B-1----:R-:W-:-:S03]  /*2760*/  LEA R16, P3, R21, R4, 0x1 ;  /* 0x0000000415107211 */ /* 0x002fc600078608ff */
[C---:B------:R-:W-:Y:S01]  /*2770*/  IMAD R27, R48.reuse, 0x2, R25 ;  /* 0x00000002301b7824 */ /* 0x040fe200078e0219 */
[----:B------:R-:W-:Y:S01]  /*2780*/  LEA R22, P4, R25, R4, 0x1 ;  /* 0x0000000419167211 */ /* 0x000fe200078808ff */
[----:B------:R-:W-:Y:S01]  /*2790*/  FFMA.FTZ R26, R19, R34, -0.16845393180847167969 ;  /* 0xbe2c7f30131a7423 */ /* 0x000fe20000010022 */
[----:B------:R-:W-:Y:S01]  /*27a0*/  LEA.HI.X.SX32 R17, R21, R14, 0x1, P3 ;  /* 0x0000000e15117211 */ /* 0x000fe200018f0eff */
[----:B------:R-:W-:Y:S01]  /*27b0*/  IMAD R29, R48, 0x2, R27 ;  /* 0x00000002301d7824 */ /* 0x000fe200078e021b */
[----:B------:R-:W-:Y:S01]  /*27c0*/  LEA R20, P3, R23, R4, 0x1 ;  /* 0x0000000417147211 */ /* 0x000fe200078608ff */
[----:B------:R-:W-:-:S03]  /*27d0*/  FFMA.FTZ R28, R19, R26, 0.1716887056827545166 ;  /* 0x3e2fcf2a131c7423 */ /* 0x000fc6000001001a */
[----:B------:R-:W-:Y:S01]  /*27e0*/  LEA.HI.X.SX32 R21, R23, R14, 0x1, P3 ;  /* 0x0000000e17157211 */ /* 0x000fe200018f0eff */
[----:B------:R-:W-:Y:S01]  /*27f0*/  FFMA.FTZ R30, R19, R28, -0.17900948226451873779 ;  /* 0xbe374e43131e7423 */ /* 0x000fe2000001001c */
[----:B------:R-:W-:Y:S02]  /*2800*/  LEA R24, P3, R27, R4, 0x1 ;  /* 0x000000041b187211 */ /* 0x000fe400078608ff */
[C---:B------:R-:W-:Y:S01]  /*2810*/  LEA R31, R48.reuse, R29, 0x1 ;  /* 0x0000001d301f7211 */ /* 0x040fe200078e08ff */
[----:B------:R-:W-:Y:S01]  /*2820*/  FFMA.FTZ R32, R19, R30, 0.20512372255325317383 ;  /* 0x3e520bf413207423 */ /* 0x000fe2000001001e */
[----:B------:R-:W-:Y:S01]  /*2830*/  LEA.HI.X.SX32 R23, R25, R14, 0x1, P4 ;  /* 0x0000000e19177211 */ /* 0x000fe200020f0eff */
[----:B------:R-:W-:Y:S01]  /*2840*/  LDS.64 R50, [R40] ;  /* 0x0000000028327984 */ /* 0x000fe20000000a00 */
[----:B------:R-:W-:Y:S01]  /*2850*/  LEA R26, P4, R29, R4, 0x1 ;  /* 0x000000041d1a7211 */ /* 0x000fe200078808ff */
[C---:B------:R-:W-:Y:S01]  /*2860*/  IMAD R33, R48.reuse, 0x2, R31 ;  /* 0x0000000230217824 */ /* 0x040fe200078e021f */
[----:B------:R-:W-:Y:S01]  /*2870*/  LEA.HI.X.SX32 R25, R27, R14, 0x1, P3 ;  /* 0x0000000e1b197211 */ /* 0x000fe200018f0eff */
[----:B------:R-:W0:Y:S01]  /*2880*/  LDS.64 R52, [R42] ;  /* 0x000000002a347984 */ /* 0x000e220000000a00 */
[----:B------:R-:W-:Y:S01]  /*2890*/  LEA R28, P3, R31, R4, 0x1 ;  /* 0x000000041f1c7211 */ /* 0x000fe200078608ff */
[C---:B------:R-:W-:Y:S01]  /*28a0*/  IMAD R35, R48.reuse, 0x2, R33 ;  /* 0x0000000230237824 */ /* 0x040fe200078e0221 */
[-C--:B------:R-:W-:Y:S01]  /*28b0*/  LEA.HI.X.SX32 R27, R29, R14.reuse, 0x1, P4 ;  /* 0x0000000e1d1b7211 */ /* 0x080fe200020f0eff */
[----:B------:R-:W1:Y:S01]  /*28c0*/  LDS.64 R54, [R44] ;  /* 0x000000002c367984 */ /* 0x000e620000000a00 */
[----:B------:R-:W-:Y:S01]  /*28d0*/  LEA.HI.X.SX32 R29, R31, R14, 0x1, P3 ;  /* 0x0000000e1f1d7211 */ /* 0x000fe200018f0eff */
[----:B------:R-:W-:Y:S01]  /*28e0*/  FFMA.FTZ R34, R19, R32, -0.24046532809734344482 ;  /* 0xbe763c8b13227423 */ /* 0x000fe20000010020 */
[----:B------:R-:W-:Y:S01]  /*28f0*/  LEA R32, P3, R33, R4, 0x1 ;  /* 0x0000000421207211 */ /* 0x000fe200078608ff */
[----:B------:R2:W3:Y:S01]  /*2900*/  LDS.64 R30, [R38] ;  /* 0x00000000261e7984 */ /* 0x0004e20000000a00 */
[----:B------:R-:W-:-:S02]  /*2910*/  IMAD R37, R48, 0x2, R35 ;  /* 0x0000000230257824 */ /* 0x000fc400078e0223 */
[----:B------:R-:W-:Y:S01]  /*2920*/  FFMA.FTZ R36, R19, R34, 0.28857114911079406738 ;  /* 0x3e93bf9913247423 */ /* 0x000fe20000010022 */
[----:B------:R-:W-:Y:S02]  /*2930*/  LEA R34, P4, R35, R4, 0x1 ;  /* 0x0000000423227211 */ /* 0x000fe400078808ff */
[C---:B------:R-:W-:Y:S01]  /*2940*/  LEA R39, R48.reuse, R37, 0x1 ;  /* 0x0000002530277211 */ /* 0x040fe200078e08ff */
[----:B------:R-:W-:Y:S01]  /*2950*/  FFMA.FTZ R36, R19, R36, -0.36067417263984680176 ;  /* 0xbeb8aa4913247423 */ /* 0x000fe20000010024 */
[-C--:B------:R-:W-:Y:S02]  /*2960*/  LEA.HI.X.SX32 R33, R33, R14.reuse, 0x1, P3 ;  /* 0x0000000e21217211 */ /* 0x080fe400018f0eff */
[----:B------:R-:W-:Y:S01]  /*2970*/  LEA.HI.X.SX32 R35, R35, R14, 0x1, P4 ;  /* 0x0000000e23237211 */ /* 0x000fe200020f0eff */
[C---:B------:R-:W-:Y:S01]  /*2980*/  IMAD R41, R48.reuse, 0x2, R39 ;  /* 0x0000000230297824 */ /* 0x040fe200078e0227 */
[----:B--2---:R-:W-:Y:S01]  /*2990*/  LEA R38, P4, R39, R4, 0x1 ;  /* 0x0000000427267211 */ /* 0x004fe200078808ff */
[----:B------:R-:W-:Y:S01]  /*29a0*/  FFMA.FTZ R40, R19, R36, 0.48089820146560668945 ;  /* 0x3ef6384a13287423 */ /* 0x000fe20000010024 */
[----:B------:R-:W-:Y:S01]  /*29b0*/  LEA R36, P3, R37, R4, 0x1 ;  /* 0x0000000425247211 */ /* 0x000fe200078608ff */
[----:B------:R-:W-:Y:S01]  /*29c0*/  IMAD R43, R48, 0x2, R41 ;  /* 0x00000002302b7824 */ /* 0x000fe200078e0229 */
[----:B------:R-:W-:Y:S01]  /*29d0*/  LEA.HI.X.SX32 R39, R39, R14, 0x1, P4 ;  /* 0x0000000e27277211 */ /* 0x000fe200020f0eff */
[----:B------:R-:W-:Y:S01]  /*29e0*/  FFMA.FTZ R40, R19, R40, -0.72134751081466674805 ;  /* 0xbf38aa3b13287423 */ /* 0x000fe20000010028 */
[----:B------:R-:W-:-:S02]  /*29f0*/  LEA.HI.X.SX32 R37, R37, R14, 0x1, P3 ;  /* 0x0000000e25257211 */ /* 0x000fc400018f0eff */
[----:B------:R-:W-:Y:S01]  /*2a00*/  LEA R45, R48, R43, 0x1 ;  /* 0x0000002b302d7211 */ /* 0x000fe200078e08ff */
[----:B------:R-:W-:Y:S01]  /*2a10*/  FMUL R48, R19, R40 ;  /* 0x0000002813307220 */ /* 0x000fe20000400000 */
[-C--:B------:R-:W-:Y:S02]  /*2a20*/  LEA R40, P3, R41, R4.reuse, 0x1 ;  /* 0x0000000429287211 */ /* 0x080fe400078608ff */
[----:B------:R-:W-:Y:S01]  /*2a30*/  LEA R42, P4, R43, R4, 0x1 ;  /* 0x000000042b2a7211 */ /* 0x000fe200078808ff */
[----:B------:R-:W-:Y:S01]  /*2a40*/  FMUL R48, R19, R48 ;  /* 0x0000003013307220 */ /* 0x000fe20000400000 */
[----:B------:R-:W-:Y:S01]  /*2a50*/  LEA R44, P5, R45, R4, 0x1 ;  /* 0x000000042d2c7211 */ /* 0x000fe200078a08ff */
[----:B------:R-:W-:Y:S01]  /*2a60*/  @P1 IMAD.MOV.U32 R4, RZ, RZ, 0x7f800000 ;  /* 0x7f800000ff041424 */ /* 0x000fe200078e00ff */
[----:B------:R-:W-:Y:S01]  /*2a70*/  LEA.HI.X.SX32 R41, R41, R14, 0x1, P3 ;  /* 0x0000000e29297211 */ /* 0x000fe200018f0eff */
[----:B------:R-:W-:Y:S01]  /*2a80*/  FFMA.FTZ R19, R19, 1.4426950216293334961, R48 ;  /* 0x3fb8aa3b13137823 */ /* 0x000fe20000010030 */
[----:B------:R-:W-:-:S02]  /*2a90*/  FSETP.NEU.AND P3, PT, R2, RZ, PT ;  /* 0x000000ff0200720b */ /* 0x000fc40003f6d000 */
[-C--:B------:R-:W-:Y:S01]  /*2aa0*/  LEA.HI.X.SX32 R43, R43, R14.reuse, 0x1, P4 ;  /* 0x0000000e2b2b7211 */ /* 0x080fe200020f0eff */
[----:B------:R-:W-:Y:S01]  /*2ab0*/  FADD R18, R18, R19 ;  /* 0x0000001312127221 */ /* 0x000fe20000000000 */
[----:B------:R-:W-:Y:S01]  /*2ac0*/  LEA.HI.X.SX32 R45, R45, R14, 0x1, P5 ;  /* 0x0000000e2d2d7211 */ /* 0x000fe200028f0eff */
[----:B------:R-:W-:Y:S01]  /*2ad0*/  @P1 FFMA.FTZ R18, R3, R4, +INF ;  /* 0x7f80000003121423 */ /* 0x000fe20000010004 */
[----:B0-----:R-:W-:Y:S02]  /*2ae0*/  PRMT R3, R52, 0x7632, R3 ;  /* 0x0000763234037816 */ /* 0x001fe40000000003 */
[----:B-1----:R-:W-:Y:S01]  /*2af0*/  PRMT R4, R54, 0x7632, R4 ;  /* 0x0000763236047816 */ /* 0x002fe20000000004 */
[----:B---3--:R0:W-:Y:S01]  /*2b00*/  STG.E.U16 [R10.64], R30 ;  /* 0x0000001e0a007986 */ /* 0x0081e2000c101506 */
[----:B------:R-:W-:Y:S02]  /*2b10*/  PRMT R2, R30, 0x7632, R2 ;  /* 0x000076321e027816 */ /* 0x000fe40000000002 */
[----:B------:R-:W-:Y:S01]  /*2b20*/  PRMT R19, R31, 0x7632, R19 ;  /* 0x000076321f137816 */ /* 0x000fe20000000013 */
[----:B------:R-:W-:Y:S01]  /*2b30*/  STG.E.U16 [R8.64], R50 ;  /* 0x0000003208007986 */ /* 0x000fe2000c101506 */
[----:B------:R-:W-:-:S03]  /*2b40*/  FSEL R15, R15, -INF , P3 ;  /* 0xff8000000f0f7808 */ /* 0x000fc60001800000 */
[----:B------:R1:W-:Y:S01]  /*2b50*/  STG.E.U16 [R6.64], R52 ;  /* 0x0000003406007986 */ /* 0x0003e2000c101506 */
[----:B0-----:R-:W-:-:S03]  /*2b60*/  PRMT R11, R50, 0x7632, R11 ;  /* 0x00007632320b7816 */ /* 0x001fc6000000000b */
[----:B------:R-:W-:Y:S04]  /*2b70*/  STG.E.U16 [R16.64], R54 ;  /* 0x0000003610007986 */ /* 0x000fe8000c101506 */
[----:B------:R0:W-:Y:S01]  /*2b80*/  STG.E.U16 [R20.64], R2 ;  /* 0x0000000214007986 */ /* 0x0001e2000c101506 */
[----:B-1----:R-:W-:-:S03]  /*2b90*/  PRMT R6, R51, 0x7632, R6 ;  /* 0x0000763233067816 */ /* 0x002fc60000000006 */
[----:B------:R-:W-:Y:S01]  /*2ba0*/  STG.E.U16 [R22.64], R11 ;  /* 0x0000000b16007986 */ /* 0x000fe2000c101506 */
[----:B------:R-:W-:-:S03]  /*2bb0*/  PRMT R7, R55, 0x7632, R7 ;  /* 0x0000763237077816 */ /* 0x000fc60000000007 */
[----:B------:R1:W-:Y:S04]  /*2bc0*/  STG.E.U16 [R24.64], R3 ;  /* 0x0000000318007986 */ /* 0x0003e8000c101506 */
[----:B------:R2:W-:Y:S01]  /*2bd0*/  STG.E.U16 [R26.64], R4 ;  /* 0x000000041a007986 */ /* 0x0005e2000c101506 */
[----:B0-----:R-:W-:Y:S01]  /*2be0*/  PRMT R21, R53, 0x7632, R21 ;  /* 0x0000763235157816 */ /* 0x001fe20000000015 */
[----:B------:R-:W-:Y:S02]  /*2bf0*/  FFMA R2, R15, 0.69314718246459960938, R62 ;  /* 0x3f3172180f027823 */ /* 0x000fe4000000003e */
[----:B------:R2:W-:Y:S04]  /*2c00*/  STG.E.U16 [R28.64], R31 ;  /* 0x0000001f1c007986 */ /* 0x0005e8000c101506 */
[----:B------:R2:W-:Y:S01]  /*2c10*/  STG.E.U16 [R32.64], R51 ;  /* 0x0000003320007986 */ /* 0x0005e2000c101506 */
[----:B-1----:R-:W-:-:S03]  /*2c20*/  FSEL R3, R18, -INF , P2 ;  /* 0xff80000012037808 */ /* 0x002fc60001000000 */
[----:B------:R2:W-:Y:S02]  /*2c30*/  STG.E.U16 [R34.64], R53 ;  /* 0x0000003522007986 */ /* 0x0005e4000c101506 */
[----:B------:R-:W-:Y:S02]  /*2c40*/  FFMA R3, R3, 0.69314718246459960938, R60 ;  /* 0x3f31721803037823 */ /* 0x000fe4000000003c */
[----:B------:R2:W-:Y:S04]  /*2c50*/  STG.E.U16 [R36.64], R55 ;  /* 0x0000003724007986 */ /* 0x0005e8000c101506 */
[----:B------:R2:W-:Y:S04]  /*2c60*/  STG.E.U16 [R38.64], R19 ;  /* 0x0000001326007986 */ /* 0x0005e8000c101506 */
[----:B------:R2:W-:Y:S04]  /*2c70*/  STG.E.U16 [R40.64], R6 ;  /* 0x0000000628007986 */ /* 0x0005e8000c101506 */
[----:B------:R2:W-:Y:S04]  /*2c80*/  STG.E.U16 [R42.64], R21 ;  /* 0x000000152a007986 */ /* 0x0005e8000c101506 */
[----:B------:R2:W-:Y:S04]  /*2c90*/  STG.E.U16 [R44.64], R7 ;  /* 0x000000072c007986 */ /* 0x0005e8000c101506 */
[----:B------:R-:W-:Y:S06]  /*2ca0*/  BAR.SYNC.DEFER_BLOCKING 0x0 ;  /* 0x0000000000007b1d */ /* 0x000fec0000010000 */
[----:B------:R2:W-:Y:S04]  /*2cb0*/  STS.64 [R5], R2 ;  /* 0x0000000205007388 */ /* 0x0005e80000000a00 */
[----:B------:R-:W-:Y:S06]  /*2cc0*/  BAR.SYNC.DEFER_BLOCKING 0x0 ;  /* 0x0000000000007b1d */ /* 0x000fec0000010000 */
[----:B------:R-:W-:Y:S05]  /*2cd0*/  @P0 EXIT ;  /* 0x000000000000094d */ /* 0x000fea0003800000 */
[----:B--2---:R-:W0:Y:S01]  /*2ce0*/  LDS R5, [R0] ;  /* 0x0000000000057984 */ /* 0x004e220000000800 */
[----:B------:R-:W-:Y:S01]  /*2cf0*/  IMAD R13, R13, c[0x0][0x1cc], RZ ;  /* 0x000073000d0d7a24 */ /* 0x000fe200078e02ff */
[C---:B------:R-:W-:Y:S01]  /*2d00*/  SHF.L.U32 R3, R12.reuse, 0x2, RZ ;  /* 0x000000020c037819 */ /* 0x040fe200000006ff */
[----:B------:R-:W-:-:S04]  /*2d10*/  IMAD.HI R12, R12, 0x4, RZ ;  /* 0x000000040c0c7827 */ /* 0x000fc800078e02ff */
[C---:B------:R-:W-:Y:S02]  /*2d20*/  IMAD.SHL.U32 R2, R13.reuse, 0x4, RZ ;  /* 0x000000040d027824 */ /* 0x040fe400078e00ff */
[----:B------:R-:W-:-:S03]  /*2d30*/  IMAD.HI R13, R13, 0x4, RZ ;  /* 0x000000040d0d7827 */ /* 0x000fc600078e02ff */
[----:B------:R-:W-:-:S04]  /*2d40*/  IADD3 R2, P0, P1, R3, c[0x0][0x180], R2 ;  /* 0x0000600003027a10 */ /* 0x000fc8000791e002 */
[----:B------:R-:W-:-:S05]  /*2d50*/  IADD3.X R3, R12, c[0x0][0x184], R13, P0, P1 ;  /* 0x000061000c037a10 */ /* 0x000fca00007e240d */
[----:B0-----:R-:W-:Y:S01]  /*2d60*/  STG.E [R2.64], R5 ;  /* 0x0000000502007986 */ /* 0x001fe2000c101906 */
[----:B------:R-:W-:Y:S05]  /*2d70*/  EXIT ;  /* 0x000000000000794d */ /* 0x000fea0003800000 */
.L_x_2:
[----:B------:R-:W-:-:S00]  /*2d80*/  BRA `(.L_x_2) ;  /* 0xfffffff000007947 */ /* 0x000fc0000383ffff */
[----:B------:R-:W-:-:S00]  /*2d90*/  NOP ;  /* 0x0000000000007918 */ /* 0x000fc00000000000 */
        /* <DEDUP_REMOVED lines=14> */
.L_x_3:


//--------------------- .nv.global.init           --------------------------
	.section	.nv.global.init,"aw",@progbits
.nv.global.init:
	.type		_$_str,@object
	.size		_$_str,(.L_0 - _$_str)
_$_str:
        /*0000*/ 	.byte	0x5f, 0x5f, 0x43, 0x55, 0x44, 0x41, 0x5f, 0x46, 0x54, 0x5a, 0x00
.L_0:


//--------------------- .nv.shared.attn_fwd       --------------------------
	.section	.nv.shared.attn_fwd,"aw",@nobits
	.sectionflags	@""
	.align	16
